//
// Generated by NVIDIA NVVM Compiler
//
// Compiler Build ID: CL-36424714
// Cuda compilation tools, release 13.0, V13.0.88
// Based on NVVM 20.0.0
//

.version 9.0
.target sm_100
.address_size 64

	// .globl	_Z10reluKernelPdi
// _ZZ13softmaxKernelPdiE7max_val has been demoted
// _ZZ13softmaxKernelPdiE3sum has been demoted
// _ZZ18backwardPassKernelPdS_S_S_S_S_S_S_iiiE8d_output has been demoted
// _ZZ18backwardPassKernelPdS_S_S_S_S_S_S_iiiE8d_hidden has been demoted

.visible .entry _Z10reluKernelPdi(
	.param .u64 .ptr .align 1 _Z10reluKernelPdi_param_0,
	.param .u32 _Z10reluKernelPdi_param_1
)
{
	.reg .pred 	%p<2>;
	.reg .b32 	%r<6>;
	.reg .b64 	%rd<5>;
	.reg .b64 	%fd<3>;

	ld.param.u64 	%rd1, [_Z10reluKernelPdi_param_0];
	ld.param.u32 	%r2, [_Z10reluKernelPdi_param_1];
	mov.u32 	%r3, %tid.x;
	mov.u32 	%r4, %ctaid.x;
	mov.u32 	%r5, %ntid.x;
	mad.lo.s32 	%r1, %r4, %r5, %r3;
	setp.ge.s32 	%p1, %r1, %r2;
	@%p1 bra 	$L__BB0_2;
	cvta.to.global.u64 	%rd2, %rd1;
	mul.wide.s32 	%rd3, %r1, 8;
	add.s64 	%rd4, %rd2, %rd3;
	ld.global.f64 	%fd1, [%rd4];
	max.f64 	%fd2, %fd1, 0d0000000000000000;
	st.global.f64 	[%rd4], %fd2;
$L__BB0_2:
	ret;

}
	// .globl	_Z13softmaxKernelPdi
.visible .entry _Z13softmaxKernelPdi(
	.param .u64 .ptr .align 1 _Z13softmaxKernelPdi_param_0,
	.param .u32 _Z13softmaxKernelPdi_param_1
)
{
	.reg .pred 	%p<11>;
	.reg .b32 	%r<30>;
	.reg .b32 	%f<3>;
	.reg .b64 	%rd<9>;
	.reg .b64 	%fd<47>;
	// demoted variable
	.shared .align 8 .f64 _ZZ13softmaxKernelPdiE7max_val;
	// demoted variable
	.shared .align 8 .f64 _ZZ13softmaxKernelPdiE3sum;
	ld.param.u64 	%rd3, [_Z13softmaxKernelPdi_param_0];
	ld.param.u32 	%r14, [_Z13softmaxKernelPdi_param_1];
	cvta.to.global.u64 	%rd1, %rd3;
	mov.u32 	%r29, %tid.x;
	setp.ge.s32 	%p1, %r29, %r14;
	mov.f64 	%fd43, 0dFFF0000000000000;
	@%p1 bra 	$L__BB1_3;
	mov.f64 	%fd43, 0dFFF0000000000000;
	mov.u32 	%r2, %ntid.x;
	mov.u32 	%r27, %r29;
$L__BB1_2:
	mul.wide.s32 	%rd4, %r27, 8;
	add.s64 	%rd5, %rd1, %rd4;
	ld.global.f64 	%fd16, [%rd5];
	max.f64 	%fd43, %fd43, %fd16;
	add.s32 	%r27, %r27, %r2;
	setp.lt.s32 	%p2, %r27, %r14;
	@%p2 bra 	$L__BB1_2;
$L__BB1_3:
	setp.ne.s32 	%p3, %r29, 0;
	@%p3 bra 	$L__BB1_5;
	st.shared.f64 	[_ZZ13softmaxKernelPdiE7max_val], %fd43;
$L__BB1_5:
	setp.ge.s32 	%p4, %r29, %r14;
	bar.sync 	0;
	mov.f64 	%fd46, 0d0000000000000000;
	@%p4 bra 	$L__BB1_11;
	ld.shared.f64 	%fd4, [_ZZ13softmaxKernelPdiE7max_val];
	mov.f64 	%fd46, 0d0000000000000000;
	mov.u32 	%r5, %ntid.x;
	mov.u32 	%r28, %r29;
$L__BB1_7:
	mul.wide.s32 	%rd6, %r28, 8;
	add.s64 	%rd2, %rd1, %rd6;
	ld.global.f64 	%fd19, [%rd2];
	sub.f64 	%fd6, %fd19, %fd4;
	fma.rn.f64 	%fd20, %fd6, 0d3FF71547652B82FE, 0d4338000000000000;
	{
	.reg .b32 %temp; 
	mov.b64 	{%r7, %temp}, %fd20;
	}
	mov.f64 	%fd21, 0dC338000000000000;
	add.rn.f64 	%fd22, %fd20, %fd21;
	fma.rn.f64 	%fd23, %fd22, 0dBFE62E42FEFA39EF, %fd6;
	fma.rn.f64 	%fd24, %fd22, 0dBC7ABC9E3B39803F, %fd23;
	fma.rn.f64 	%fd25, %fd24, 0d3E5ADE1569CE2BDF, 0d3E928AF3FCA213EA;
	fma.rn.f64 	%fd26, %fd25, %fd24, 0d3EC71DEE62401315;
	fma.rn.f64 	%fd27, %fd26, %fd24, 0d3EFA01997C89EB71;
	fma.rn.f64 	%fd28, %fd27, %fd24, 0d3F2A01A014761F65;
	fma.rn.f64 	%fd29, %fd28, %fd24, 0d3F56C16C1852B7AF;
	fma.rn.f64 	%fd30, %fd29, %fd24, 0d3F81111111122322;
	fma.rn.f64 	%fd31, %fd30, %fd24, 0d3FA55555555502A1;
	fma.rn.f64 	%fd32, %fd31, %fd24, 0d3FC5555555555511;
	fma.rn.f64 	%fd33, %fd32, %fd24, 0d3FE000000000000B;
	fma.rn.f64 	%fd34, %fd33, %fd24, 0d3FF0000000000000;
	fma.rn.f64 	%fd35, %fd34, %fd24, 0d3FF0000000000000;
	{
	.reg .b32 %temp; 
	mov.b64 	{%r8, %temp}, %fd35;
	}
	{
	.reg .b32 %temp; 
	mov.b64 	{%temp, %r9}, %fd35;
	}
	shl.b32 	%r15, %r7, 20;
	add.s32 	%r16, %r15, %r9;
	mov.b64 	%fd45, {%r8, %r16};
	{
	.reg .b32 %temp; 
	mov.b64 	{%temp, %r17}, %fd6;
	}
	mov.b32 	%f2, %r17;
	abs.f32 	%f1, %f2;
	setp.lt.f32 	%p5, %f1, 0f4086232B;
	@%p5 bra 	$L__BB1_10;
	setp.lt.f64 	%p6, %fd6, 0d0000000000000000;
	add.f64 	%fd36, %fd6, 0d7FF0000000000000;
	selp.f64 	%fd45, 0d0000000000000000, %fd36, %p6;
	setp.geu.f32 	%p7, %f1, 0f40874800;
	@%p7 bra 	$L__BB1_10;
	shr.u32 	%r18, %r7, 31;
	add.s32 	%r19, %r7, %r18;
	shr.s32 	%r20, %r19, 1;
	shl.b32 	%r21, %r20, 20;
	add.s32 	%r22, %r9, %r21;
	mov.b64 	%fd37, {%r8, %r22};
	sub.s32 	%r23, %r7, %r20;
	shl.b32 	%r24, %r23, 20;
	add.s32 	%r25, %r24, 1072693248;
	mov.b32 	%r26, 0;
	mov.b64 	%fd38, {%r26, %r25};
	mul.f64 	%fd45, %fd38, %fd37;
$L__BB1_10:
	st.global.f64 	[%rd2], %fd45;
	add.f64 	%fd46, %fd46, %fd45;
	add.s32 	%r28, %r28, %r5;
	setp.lt.s32 	%p8, %r28, %r14;
	@%p8 bra 	$L__BB1_7;
$L__BB1_11:
	setp.ge.s32 	%p9, %r29, %r14;
	atom.shared.add.f64 	%fd39, [_ZZ13softmaxKernelPdiE3sum], %fd46;
	bar.sync 	0;
	@%p9 bra 	$L__BB1_14;
	ld.shared.f64 	%fd13, [_ZZ13softmaxKernelPdiE3sum];
	mov.u32 	%r11, %ntid.x;
$L__BB1_13:
	mul.wide.s32 	%rd7, %r29, 8;
	add.s64 	%rd8, %rd1, %rd7;
	ld.global.f64 	%fd40, [%rd8];
	div.rn.f64 	%fd41, %fd40, %fd13;
	st.global.f64 	[%rd8], %fd41;
	add.s32 	%r29, %r29, %r11;
	setp.lt.s32 	%p10, %r29, %r14;
	@%p10 bra 	$L__BB1_13;
$L__BB1_14:
	ret;

}
	// .globl	_Z17forwardPassKernelPdS_S_S_S_S_S_iii
.visible .entry _Z17forwardPassKernelPdS_S_S_S_S_S_iii(
	.param .u64 .ptr .align 1 _Z17forwardPassKernelPdS_S_S_S_S_S_iii_param_0,
	.param .u64 .ptr .align 1 _Z17forwardPassKernelPdS_S_S_S_S_S_iii_param_1,
	.param .u64 .ptr .align 1 _Z17forwardPassKernelPdS_S_S_S_S_S_iii_param_2,
	.param .u64 .ptr .align 1 _Z17forwardPassKernelPdS_S_S_S_S_S_iii_param_3,
	.param .u64 .ptr .align 1 _Z17forwardPassKernelPdS_S_S_S_S_S_iii_param_4,
	.param .u64 .ptr .align 1 _Z17forwardPassKernelPdS_S_S_S_S_S_iii_param_5,
	.param .u64 .ptr .align 1 _Z17forwardPassKernelPdS_S_S_S_S_S_iii_param_6,
	.param .u32 _Z17forwardPassKernelPdS_S_S_S_S_S_iii_param_7,
	.param .u32 _Z17forwardPassKernelPdS_S_S_S_S_S_iii_param_8,
	.param .u32 _Z17forwardPassKernelPdS_S_S_S_S_S_iii_param_9
)
{
	.reg .pred 	%p<29>;
	.reg .b32 	%r<75>;
	.reg .b64 	%rd<69>;
	.reg .b64 	%fd<231>;

	ld.param.u64 	%rd16, [_Z17forwardPassKernelPdS_S_S_S_S_S_iii_param_0];
	ld.param.u64 	%rd17, [_Z17forwardPassKernelPdS_S_S_S_S_S_iii_param_1];
	ld.param.u64 	%rd18, [_Z17forwardPassKernelPdS_S_S_S_S_S_iii_param_2];
	ld.param.u64 	%rd19, [_Z17forwardPassKernelPdS_S_S_S_S_S_iii_param_4];
	ld.param.u64 	%rd20, [_Z17forwardPassKernelPdS_S_S_S_S_S_iii_param_5];
	ld.param.u32 	%r42, [_Z17forwardPassKernelPdS_S_S_S_S_S_iii_param_7];
	ld.param.u32 	%r43, [_Z17forwardPassKernelPdS_S_S_S_S_S_iii_param_8];
	ld.param.u32 	%r44, [_Z17forwardPassKernelPdS_S_S_S_S_S_iii_param_9];
	cvta.to.global.u64 	%rd1, %rd19;
	cvta.to.global.u64 	%rd2, %rd16;
	cvta.to.global.u64 	%rd3, %rd17;
	cvta.to.global.u64 	%rd4, %rd20;
	cvta.to.global.u64 	%rd5, %rd18;
	mov.u32 	%r68, %tid.x;
	setp.ge.s32 	%p1, %r68, %r43;
	@%p1 bra 	$L__BB2_18;
	setp.gt.s32 	%p2, %r42, 0;
	mov.u32 	%r2, %ntid.x;
	mov.u32 	%r66, %r68;
	@%p2 bra 	$L__BB2_2;
	bra.uni 	$L__BB2_17;
$L__BB2_2:
	and.b32  	%r3, %r42, 15;
	and.b32  	%r4, %r42, 7;
	and.b32  	%r5, %r42, 3;
	mov.u32 	%r61, %r68;
$L__BB2_3:
	setp.lt.u32 	%p4, %r42, 16;
	mul.wide.s32 	%rd24, %r61, 8;
	add.s64 	%rd25, %rd3, %rd24;
	ld.global.f64 	%fd222, [%rd25];
	mul.lo.s32 	%r7, %r61, %r42;
	mov.b32 	%r64, 0;
	@%p4 bra 	$L__BB2_6;
	mov.b32 	%r62, 0;
$L__BB2_5:
	.pragma "nounroll";
	add.s32 	%r47, %r62, %r7;
	mul.wide.s32 	%rd26, %r47, 8;
	add.s64 	%rd27, %rd2, %rd26;
	ld.global.f64 	%fd33, [%rd27];
	mul.wide.u32 	%rd28, %r62, 8;
	add.s64 	%rd29, %rd1, %rd28;
	ld.global.f64 	%fd34, [%rd29];
	fma.rn.f64 	%fd35, %fd33, %fd34, %fd222;
	ld.global.f64 	%fd36, [%rd27+8];
	ld.global.f64 	%fd37, [%rd29+8];
	fma.rn.f64 	%fd38, %fd36, %fd37, %fd35;
	ld.global.f64 	%fd39, [%rd27+16];
	ld.global.f64 	%fd40, [%rd29+16];
	fma.rn.f64 	%fd41, %fd39, %fd40, %fd38;
	ld.global.f64 	%fd42, [%rd27+24];
	ld.global.f64 	%fd43, [%rd29+24];
	fma.rn.f64 	%fd44, %fd42, %fd43, %fd41;
	ld.global.f64 	%fd45, [%rd27+32];
	ld.global.f64 	%fd46, [%rd29+32];
	fma.rn.f64 	%fd47, %fd45, %fd46, %fd44;
	ld.global.f64 	%fd48, [%rd27+40];
	ld.global.f64 	%fd49, [%rd29+40];
	fma.rn.f64 	%fd50, %fd48, %fd49, %fd47;
	ld.global.f64 	%fd51, [%rd27+48];
	ld.global.f64 	%fd52, [%rd29+48];
	fma.rn.f64 	%fd53, %fd51, %fd52, %fd50;
	ld.global.f64 	%fd54, [%rd27+56];
	ld.global.f64 	%fd55, [%rd29+56];
	fma.rn.f64 	%fd56, %fd54, %fd55, %fd53;
	ld.global.f64 	%fd57, [%rd27+64];
	ld.global.f64 	%fd58, [%rd29+64];
	fma.rn.f64 	%fd59, %fd57, %fd58, %fd56;
	ld.global.f64 	%fd60, [%rd27+72];
	ld.global.f64 	%fd61, [%rd29+72];
	fma.rn.f64 	%fd62, %fd60, %fd61, %fd59;
	ld.global.f64 	%fd63, [%rd27+80];
	ld.global.f64 	%fd64, [%rd29+80];
	fma.rn.f64 	%fd65, %fd63, %fd64, %fd62;
	ld.global.f64 	%fd66, [%rd27+88];
	ld.global.f64 	%fd67, [%rd29+88];
	fma.rn.f64 	%fd68, %fd66, %fd67, %fd65;
	ld.global.f64 	%fd69, [%rd27+96];
	ld.global.f64 	%fd70, [%rd29+96];
	fma.rn.f64 	%fd71, %fd69, %fd70, %fd68;
	ld.global.f64 	%fd72, [%rd27+104];
	ld.global.f64 	%fd73, [%rd29+104];
	fma.rn.f64 	%fd74, %fd72, %fd73, %fd71;
	ld.global.f64 	%fd75, [%rd27+112];
	ld.global.f64 	%fd76, [%rd29+112];
	fma.rn.f64 	%fd77, %fd75, %fd76, %fd74;
	ld.global.f64 	%fd78, [%rd27+120];
	ld.global.f64 	%fd79, [%rd29+120];
	fma.rn.f64 	%fd222, %fd78, %fd79, %fd77;
	add.s32 	%r62, %r62, 16;
	and.b32  	%r64, %r42, 2147483632;
	setp.ne.s32 	%p5, %r62, %r64;
	@%p5 bra 	$L__BB2_5;
$L__BB2_6:
	setp.eq.s32 	%p6, %r3, 0;
	@%p6 bra 	$L__BB2_16;
	add.s32 	%r48, %r3, -1;
	setp.lt.u32 	%p7, %r48, 7;
	@%p7 bra 	$L__BB2_9;
	add.s32 	%r49, %r64, %r7;
	mul.wide.s32 	%rd30, %r49, 8;
	add.s64 	%rd31, %rd2, %rd30;
	ld.global.f64 	%fd81, [%rd31];
	mul.wide.u32 	%rd32, %r64, 8;
	add.s64 	%rd33, %rd1, %rd32;
	ld.global.f64 	%fd82, [%rd33];
	fma.rn.f64 	%fd83, %fd81, %fd82, %fd222;
	ld.global.f64 	%fd84, [%rd31+8];
	ld.global.f64 	%fd85, [%rd33+8];
	fma.rn.f64 	%fd86, %fd84, %fd85, %fd83;
	ld.global.f64 	%fd87, [%rd31+16];
	ld.global.f64 	%fd88, [%rd33+16];
	fma.rn.f64 	%fd89, %fd87, %fd88, %fd86;
	ld.global.f64 	%fd90, [%rd31+24];
	ld.global.f64 	%fd91, [%rd33+24];
	fma.rn.f64 	%fd92, %fd90, %fd91, %fd89;
	ld.global.f64 	%fd93, [%rd31+32];
	ld.global.f64 	%fd94, [%rd33+32];
	fma.rn.f64 	%fd95, %fd93, %fd94, %fd92;
	ld.global.f64 	%fd96, [%rd31+40];
	ld.global.f64 	%fd97, [%rd33+40];
	fma.rn.f64 	%fd98, %fd96, %fd97, %fd95;
	ld.global.f64 	%fd99, [%rd31+48];
	ld.global.f64 	%fd100, [%rd33+48];
	fma.rn.f64 	%fd101, %fd99, %fd100, %fd98;
	ld.global.f64 	%fd102, [%rd31+56];
	ld.global.f64 	%fd103, [%rd33+56];
	fma.rn.f64 	%fd222, %fd102, %fd103, %fd101;
	add.s32 	%r64, %r64, 8;
$L__BB2_9:
	setp.eq.s32 	%p8, %r4, 0;
	@%p8 bra 	$L__BB2_16;
	add.s32 	%r50, %r4, -1;
	setp.lt.u32 	%p9, %r50, 3;
	@%p9 bra 	$L__BB2_12;
	add.s32 	%r51, %r64, %r7;
	mul.wide.s32 	%rd34, %r51, 8;
	add.s64 	%rd35, %rd2, %rd34;
	ld.global.f64 	%fd105, [%rd35];
	mul.wide.u32 	%rd36, %r64, 8;
	add.s64 	%rd37, %rd1, %rd36;
	ld.global.f64 	%fd106, [%rd37];
	fma.rn.f64 	%fd107, %fd105, %fd106, %fd222;
	ld.global.f64 	%fd108, [%rd35+8];
	ld.global.f64 	%fd109, [%rd37+8];
	fma.rn.f64 	%fd110, %fd108, %fd109, %fd107;
	ld.global.f64 	%fd111, [%rd35+16];
	ld.global.f64 	%fd112, [%rd37+16];
	fma.rn.f64 	%fd113, %fd111, %fd112, %fd110;
	ld.global.f64 	%fd114, [%rd35+24];
	ld.global.f64 	%fd115, [%rd37+24];
	fma.rn.f64 	%fd222, %fd114, %fd115, %fd113;
	add.s32 	%r64, %r64, 4;
$L__BB2_12:
	setp.eq.s32 	%p10, %r5, 0;
	@%p10 bra 	$L__BB2_16;
	setp.eq.s32 	%p11, %r5, 1;
	add.s32 	%r52, %r64, %r7;
	mul.wide.s32 	%rd38, %r52, 8;
	add.s64 	%rd6, %rd2, %rd38;
	ld.global.f64 	%fd116, [%rd6];
	mul.wide.u32 	%rd39, %r64, 8;
	add.s64 	%rd7, %rd1, %rd39;
	ld.global.f64 	%fd117, [%rd7];
	fma.rn.f64 	%fd222, %fd116, %fd117, %fd222;
	@%p11 bra 	$L__BB2_16;
	setp.eq.s32 	%p12, %r5, 2;
	ld.global.f64 	%fd118, [%rd6+8];
	ld.global.f64 	%fd119, [%rd7+8];
	fma.rn.f64 	%fd222, %fd118, %fd119, %fd222;
	@%p12 bra 	$L__BB2_16;
	ld.global.f64 	%fd120, [%rd6+16];
	ld.global.f64 	%fd121, [%rd7+16];
	fma.rn.f64 	%fd222, %fd120, %fd121, %fd222;
$L__BB2_16:
	mul.wide.s32 	%rd40, %r61, 8;
	add.s64 	%rd41, %rd4, %rd40;
	st.global.f64 	[%rd41], %fd222;
	mov.u32 	%r53, %ntid.x;
	add.s32 	%r61, %r61, %r53;
	setp.lt.s32 	%p13, %r61, %r43;
	@%p13 bra 	$L__BB2_3;
	bra.uni 	$L__BB2_18;
$L__BB2_17:
	mul.wide.s32 	%rd21, %r66, 8;
	add.s64 	%rd22, %rd3, %rd21;
	ld.global.f64 	%fd31, [%rd22];
	add.s64 	%rd23, %rd4, %rd21;
	st.global.f64 	[%rd23], %fd31;
	add.s32 	%r66, %r66, %r2;
	setp.lt.s32 	%p3, %r66, %r43;
	@%p3 bra 	$L__BB2_17;
$L__BB2_18:
	setp.ge.s32 	%p14, %r68, %r43;
	bar.sync 	0;
	@%p14 bra 	$L__BB2_21;
	mov.u32 	%r19, %ntid.x;
	mov.u32 	%r67, %r68;
$L__BB2_20:
	mul.wide.s32 	%rd42, %r67, 8;
	add.s64 	%rd43, %rd4, %rd42;
	ld.global.f64 	%fd122, [%rd43];
	max.f64 	%fd123, %fd122, 0d0000000000000000;
	st.global.f64 	[%rd43], %fd123;
	add.s32 	%r67, %r67, %r19;
	setp.lt.s32 	%p15, %r67, %r43;
	@%p15 bra 	$L__BB2_20;
$L__BB2_21:
	bar.sync 	0;
	setp.ge.s32 	%p16, %r68, %r44;
	@%p16 bra 	$L__BB2_39;
	ld.param.u64 	%rd65, [_Z17forwardPassKernelPdS_S_S_S_S_S_iii_param_3];
	cvta.to.global.u64 	%rd8, %rd65;
	setp.gt.s32 	%p17, %r43, 0;
	mov.u32 	%r22, %ntid.x;
	@%p17 bra 	$L__BB2_23;
	bra.uni 	$L__BB2_38;
$L__BB2_23:
	and.b32  	%r23, %r43, 15;
	and.b32  	%r24, %r43, 7;
	and.b32  	%r25, %r43, 3;
$L__BB2_24:
	setp.lt.u32 	%p19, %r43, 16;
	mul.wide.s32 	%rd48, %r68, 8;
	add.s64 	%rd49, %rd8, %rd48;
	ld.global.f64 	%fd230, [%rd49];
	mul.lo.s32 	%r27, %r68, %r43;
	mov.b32 	%r72, 0;
	@%p19 bra 	$L__BB2_27;
	and.b32  	%r72, %r43, 2147483632;
	neg.s32 	%r70, %r72;
	add.s64 	%rd68, %rd4, 64;
	mov.u32 	%r69, %r27;
$L__BB2_26:
	.pragma "nounroll";
	mul.wide.s32 	%rd50, %r69, 8;
	add.s64 	%rd51, %rd5, %rd50;
	ld.global.f64 	%fd126, [%rd51];
	ld.global.f64 	%fd127, [%rd68+-64];
	fma.rn.f64 	%fd128, %fd126, %fd127, %fd230;
	ld.global.f64 	%fd129, [%rd51+8];
	ld.global.f64 	%fd130, [%rd68+-56];
	fma.rn.f64 	%fd131, %fd129, %fd130, %fd128;
	ld.global.f64 	%fd132, [%rd51+16];
	ld.global.f64 	%fd133, [%rd68+-48];
	fma.rn.f64 	%fd134, %fd132, %fd133, %fd131;
	ld.global.f64 	%fd135, [%rd51+24];
	ld.global.f64 	%fd136, [%rd68+-40];
	fma.rn.f64 	%fd137, %fd135, %fd136, %fd134;
	ld.global.f64 	%fd138, [%rd51+32];
	ld.global.f64 	%fd139, [%rd68+-32];
	fma.rn.f64 	%fd140, %fd138, %fd139, %fd137;
	ld.global.f64 	%fd141, [%rd51+40];
	ld.global.f64 	%fd142, [%rd68+-24];
	fma.rn.f64 	%fd143, %fd141, %fd142, %fd140;
	ld.global.f64 	%fd144, [%rd51+48];
	ld.global.f64 	%fd145, [%rd68+-16];
	fma.rn.f64 	%fd146, %fd144, %fd145, %fd143;
	ld.global.f64 	%fd147, [%rd51+56];
	ld.global.f64 	%fd148, [%rd68+-8];
	fma.rn.f64 	%fd149, %fd147, %fd148, %fd146;
	ld.global.f64 	%fd150, [%rd51+64];
	ld.global.f64 	%fd151, [%rd68];
	fma.rn.f64 	%fd152, %fd150, %fd151, %fd149;
	ld.global.f64 	%fd153, [%rd51+72];
	ld.global.f64 	%fd154, [%rd68+8];
	fma.rn.f64 	%fd155, %fd153, %fd154, %fd152;
	ld.global.f64 	%fd156, [%rd51+80];
	ld.global.f64 	%fd157, [%rd68+16];
	fma.rn.f64 	%fd158, %fd156, %fd157, %fd155;
	ld.global.f64 	%fd159, [%rd51+88];
	ld.global.f64 	%fd160, [%rd68+24];
	fma.rn.f64 	%fd161, %fd159, %fd160, %fd158;
	ld.global.f64 	%fd162, [%rd51+96];
	ld.global.f64 	%fd163, [%rd68+32];
	fma.rn.f64 	%fd164, %fd162, %fd163, %fd161;
	ld.global.f64 	%fd165, [%rd51+104];
	ld.global.f64 	%fd166, [%rd68+40];
	fma.rn.f64 	%fd167, %fd165, %fd166, %fd164;
	ld.global.f64 	%fd168, [%rd51+112];
	ld.global.f64 	%fd169, [%rd68+48];
	fma.rn.f64 	%fd170, %fd168, %fd169, %fd167;
	ld.global.f64 	%fd171, [%rd51+120];
	ld.global.f64 	%fd172, [%rd68+56];
	fma.rn.f64 	%fd230, %fd171, %fd172, %fd170;
	add.s32 	%r70, %r70, 16;
	add.s32 	%r69, %r69, 16;
	add.s64 	%rd68, %rd68, 128;
	setp.ne.s32 	%p20, %r70, 0;
	@%p20 bra 	$L__BB2_26;
$L__BB2_27:
	setp.eq.s32 	%p21, %r23, 0;
	@%p21 bra 	$L__BB2_37;
	add.s32 	%r56, %r23, -1;
	setp.lt.u32 	%p22, %r56, 7;
	@%p22 bra 	$L__BB2_30;
	add.s32 	%r57, %r72, %r27;
	mul.wide.s32 	%rd52, %r57, 8;
	add.s64 	%rd53, %rd5, %rd52;
	ld.global.f64 	%fd174, [%rd53];
	mul.wide.u32 	%rd54, %r72, 8;
	add.s64 	%rd55, %rd4, %rd54;
	ld.global.f64 	%fd175, [%rd55];
	fma.rn.f64 	%fd176, %fd174, %fd175, %fd230;
	ld.global.f64 	%fd177, [%rd53+8];
	ld.global.f64 	%fd178, [%rd55+8];
	fma.rn.f64 	%fd179, %fd177, %fd178, %fd176;
	ld.global.f64 	%fd180, [%rd53+16];
	ld.global.f64 	%fd181, [%rd55+16];
	fma.rn.f64 	%fd182, %fd180, %fd181, %fd179;
	ld.global.f64 	%fd183, [%rd53+24];
	ld.global.f64 	%fd184, [%rd55+24];
	fma.rn.f64 	%fd185, %fd183, %fd184, %fd182;
	ld.global.f64 	%fd186, [%rd53+32];
	ld.global.f64 	%fd187, [%rd55+32];
	fma.rn.f64 	%fd188, %fd186, %fd187, %fd185;
	ld.global.f64 	%fd189, [%rd53+40];
	ld.global.f64 	%fd190, [%rd55+40];
	fma.rn.f64 	%fd191, %fd189, %fd190, %fd188;
	ld.global.f64 	%fd192, [%rd53+48];
	ld.global.f64 	%fd193, [%rd55+48];
	fma.rn.f64 	%fd194, %fd192, %fd193, %fd191;
	ld.global.f64 	%fd195, [%rd53+56];
	ld.global.f64 	%fd196, [%rd55+56];
	fma.rn.f64 	%fd230, %fd195, %fd196, %fd194;
	add.s32 	%r72, %r72, 8;
$L__BB2_30:
	setp.eq.s32 	%p23, %r24, 0;
	@%p23 bra 	$L__BB2_37;
	add.s32 	%r58, %r24, -1;
	setp.lt.u32 	%p24, %r58, 3;
	@%p24 bra 	$L__BB2_33;
	add.s32 	%r59, %r72, %r27;
	mul.wide.s32 	%rd56, %r59, 8;
	add.s64 	%rd57, %rd5, %rd56;
	ld.global.f64 	%fd198, [%rd57];
	mul.wide.u32 	%rd58, %r72, 8;
	add.s64 	%rd59, %rd4, %rd58;
	ld.global.f64 	%fd199, [%rd59];
	fma.rn.f64 	%fd200, %fd198, %fd199, %fd230;
	ld.global.f64 	%fd201, [%rd57+8];
	ld.global.f64 	%fd202, [%rd59+8];
	fma.rn.f64 	%fd203, %fd201, %fd202, %fd200;
	ld.global.f64 	%fd204, [%rd57+16];
	ld.global.f64 	%fd205, [%rd59+16];
	fma.rn.f64 	%fd206, %fd204, %fd205, %fd203;
	ld.global.f64 	%fd207, [%rd57+24];
	ld.global.f64 	%fd208, [%rd59+24];
	fma.rn.f64 	%fd230, %fd207, %fd208, %fd206;
	add.s32 	%r72, %r72, 4;
$L__BB2_33:
	setp.eq.s32 	%p25, %r25, 0;
	@%p25 bra 	$L__BB2_37;
	setp.eq.s32 	%p26, %r25, 1;
	add.s32 	%r60, %r72, %r27;
	mul.wide.s32 	%rd60, %r60, 8;
	add.s64 	%rd12, %rd5, %rd60;
	ld.global.f64 	%fd209, [%rd12];
	mul.wide.u32 	%rd61, %r72, 8;
	add.s64 	%rd13, %rd4, %rd61;
	ld.global.f64 	%fd210, [%rd13];
	fma.rn.f64 	%fd230, %fd209, %fd210, %fd230;
	@%p26 bra 	$L__BB2_37;
	setp.eq.s32 	%p27, %r25, 2;
	ld.global.f64 	%fd211, [%rd12+8];
	ld.global.f64 	%fd212, [%rd13+8];
	fma.rn.f64 	%fd230, %fd211, %fd212, %fd230;
	@%p27 bra 	$L__BB2_37;
	ld.global.f64 	%fd213, [%rd12+16];
	ld.global.f64 	%fd214, [%rd13+16];
	fma.rn.f64 	%fd230, %fd213, %fd214, %fd230;
$L__BB2_37:
	ld.param.u64 	%rd67, [_Z17forwardPassKernelPdS_S_S_S_S_S_iii_param_6];
	cvta.to.global.u64 	%rd62, %rd67;
	add.s64 	%rd64, %rd62, %rd48;
	st.global.f64 	[%rd64], %fd230;
	add.s32 	%r68, %r68, %r22;
	setp.lt.s32 	%p28, %r68, %r44;
	@%p28 bra 	$L__BB2_24;
	bra.uni 	$L__BB2_39;
$L__BB2_38:
	ld.param.u64 	%rd66, [_Z17forwardPassKernelPdS_S_S_S_S_S_iii_param_6];
	mul.wide.s32 	%rd44, %r68, 8;
	add.s64 	%rd45, %rd8, %rd44;
	ld.global.f64 	%fd124, [%rd45];
	cvta.to.global.u64 	%rd46, %rd66;
	add.s64 	%rd47, %rd46, %rd44;
	st.global.f64 	[%rd47], %fd124;
	add.s32 	%r68, %r68, %r22;
	setp.lt.s32 	%p18, %r68, %r44;
	@%p18 bra 	$L__BB2_38;
$L__BB2_39:
	ret;

}
	// .globl	_Z18backwardPassKernelPdS_S_S_S_S_S_S_iii
.visible .entry _Z18backwardPassKernelPdS_S_S_S_S_S_S_iii(
	.param .u64 .ptr .align 1 _Z18backwardPassKernelPdS_S_S_S_S_S_S_iii_param_0,
	.param .u64 .ptr .align 1 _Z18backwardPassKernelPdS_S_S_S_S_S_S_iii_param_1,
	.param .u64 .ptr .align 1 _Z18backwardPassKernelPdS_S_S_S_S_S_S_iii_param_2,
	.param .u64 .ptr .align 1 _Z18backwardPassKernelPdS_S_S_S_S_S_S_iii_param_3,
	.param .u64 .ptr .align 1 _Z18backwardPassKernelPdS_S_S_S_S_S_S_iii_param_4,
	.param .u64 .ptr .align 1 _Z18backwardPassKernelPdS_S_S_S_S_S_S_iii_param_5,
	.param .u64 .ptr .align 1 _Z18backwardPassKernelPdS_S_S_S_S_S_S_iii_param_6,
	.param .u64 .ptr .align 1 _Z18backwardPassKernelPdS_S_S_S_S_S_S_iii_param_7,
	.param .u32 _Z18backwardPassKernelPdS_S_S_S_S_S_S_iii_param_8,
	.param .u32 _Z18backwardPassKernelPdS_S_S_S_S_S_S_iii_param_9,
	.param .u32 _Z18backwardPassKernelPdS_S_S_S_S_S_S_iii_param_10
)
{
	.reg .pred 	%p<45>;
	.reg .b32 	%r<139>;
	.reg .b64 	%rd<101>;
	.reg .b64 	%fd<379>;
	// demoted variable
	.shared .align 8 .b8 _ZZ18backwardPassKernelPdS_S_S_S_S_S_S_iiiE8d_output[80];
	// demoted variable
	.shared .align 8 .b8 _ZZ18backwardPassKernelPdS_S_S_S_S_S_S_iiiE8d_hidden[1024];
	ld.param.u64 	%rd24, [_Z18backwardPassKernelPdS_S_S_S_S_S_S_iii_param_0];
	ld.param.u64 	%rd20, [_Z18backwardPassKernelPdS_S_S_S_S_S_S_iii_param_1];
	ld.param.u64 	%rd25, [_Z18backwardPassKernelPdS_S_S_S_S_S_S_iii_param_2];
	ld.param.u64 	%rd21, [_Z18backwardPassKernelPdS_S_S_S_S_S_S_iii_param_3];
	ld.param.u64 	%rd26, [_Z18backwardPassKernelPdS_S_S_S_S_S_S_iii_param_4];
	ld.param.u64 	%rd27, [_Z18backwardPassKernelPdS_S_S_S_S_S_S_iii_param_5];
	ld.param.u64 	%rd22, [_Z18backwardPassKernelPdS_S_S_S_S_S_S_iii_param_6];
	ld.param.u64 	%rd23, [_Z18backwardPassKernelPdS_S_S_S_S_S_S_iii_param_7];
	ld.param.u32 	%r65, [_Z18backwardPassKernelPdS_S_S_S_S_S_S_iii_param_8];
	ld.param.u32 	%r66, [_Z18backwardPassKernelPdS_S_S_S_S_S_S_iii_param_9];
	ld.param.u32 	%r67, [_Z18backwardPassKernelPdS_S_S_S_S_S_S_iii_param_10];
	cvta.to.global.u64 	%rd1, %rd25;
	cvta.to.global.u64 	%rd2, %rd27;
	cvta.to.global.u64 	%rd3, %rd24;
	cvta.to.global.u64 	%rd4, %rd26;
	mov.u32 	%r138, %tid.x;
	setp.ge.s32 	%p1, %r138, %r67;
	@%p1 bra 	$L__BB3_3;
	mov.u32 	%r2, %ntid.x;
	cvta.to.global.u64 	%rd5, %rd22;
	cvta.to.global.u64 	%rd6, %rd23;
	mov.u32 	%r69, _ZZ18backwardPassKernelPdS_S_S_S_S_S_S_iiiE8d_output;
	mov.u32 	%r119, %r138;
$L__BB3_2:
	mul.wide.s32 	%rd28, %r119, 8;
	add.s64 	%rd29, %rd5, %rd28;
	ld.global.f64 	%fd17, [%rd29];
	add.s64 	%rd30, %rd6, %rd28;
	ld.global.f64 	%fd18, [%rd30];
	sub.f64 	%fd19, %fd17, %fd18;
	shl.b32 	%r68, %r119, 3;
	add.s32 	%r70, %r69, %r68;
	st.shared.f64 	[%r70], %fd19;
	add.s32 	%r119, %r119, %r2;
	setp.lt.s32 	%p2, %r119, %r67;
	@%p2 bra 	$L__BB3_2;
$L__BB3_3:
	bar.sync 	0;
	setp.ge.s32 	%p3, %r138, %r66;
	@%p3 bra 	$L__BB3_21;
	setp.gt.s32 	%p4, %r67, 0;
	mov.u32 	%r5, %ntid.x;
	mov.u32 	%r125, %r138;
	@%p4 bra 	$L__BB3_5;
	bra.uni 	$L__BB3_20;
$L__BB3_5:
	and.b32  	%r6, %r67, 15;
	add.s32 	%r7, %r6, -1;
	and.b32  	%r8, %r67, 7;
	add.s32 	%r9, %r8, -1;
	and.b32  	%r10, %r67, 2147483632;
	and.b32  	%r11, %r67, 3;
	mul.wide.s32 	%rd8, %r66, 8;
	mov.u32 	%r120, %r138;
$L__BB3_6:
	setp.lt.u32 	%p6, %r67, 16;
	mov.f64 	%fd378, 0d0000000000000000;
	mov.b32 	%r123, 0;
	@%p6 bra 	$L__BB3_9;
	mov.f64 	%fd378, 0d0000000000000000;
	mov.b32 	%r121, 0;
$L__BB3_8:
	.pragma "nounroll";
	mad.lo.s32 	%r76, %r121, %r66, %r120;
	mul.wide.s32 	%rd32, %r76, 8;
	add.s64 	%rd33, %rd1, %rd32;
	ld.global.f64 	%fd23, [%rd33];
	shl.b32 	%r77, %r121, 3;
	mov.u32 	%r78, _ZZ18backwardPassKernelPdS_S_S_S_S_S_S_iiiE8d_output;
	add.s32 	%r79, %r78, %r77;
	ld.shared.f64 	%fd24, [%r79];
	fma.rn.f64 	%fd25, %fd23, %fd24, %fd378;
	mul.wide.s32 	%rd34, %r66, 8;
	add.s64 	%rd35, %rd33, %rd34;
	ld.global.f64 	%fd26, [%rd35];
	ld.shared.f64 	%fd27, [%r79+8];
	fma.rn.f64 	%fd28, %fd26, %fd27, %fd25;
	add.s64 	%rd36, %rd35, %rd34;
	ld.global.f64 	%fd29, [%rd36];
	ld.shared.f64 	%fd30, [%r79+16];
	fma.rn.f64 	%fd31, %fd29, %fd30, %fd28;
	add.s64 	%rd37, %rd36, %rd34;
	ld.global.f64 	%fd32, [%rd37];
	ld.shared.f64 	%fd33, [%r79+24];
	fma.rn.f64 	%fd34, %fd32, %fd33, %fd31;
	add.s64 	%rd38, %rd37, %rd34;
	ld.global.f64 	%fd35, [%rd38];
	ld.shared.f64 	%fd36, [%r79+32];
	fma.rn.f64 	%fd37, %fd35, %fd36, %fd34;
	add.s64 	%rd39, %rd38, %rd34;
	ld.global.f64 	%fd38, [%rd39];
	ld.shared.f64 	%fd39, [%r79+40];
	fma.rn.f64 	%fd40, %fd38, %fd39, %fd37;
	add.s64 	%rd40, %rd39, %rd34;
	ld.global.f64 	%fd41, [%rd40];
	ld.shared.f64 	%fd42, [%r79+48];
	fma.rn.f64 	%fd43, %fd41, %fd42, %fd40;
	add.s64 	%rd41, %rd40, %rd34;
	ld.global.f64 	%fd44, [%rd41];
	ld.shared.f64 	%fd45, [%r79+56];
	fma.rn.f64 	%fd46, %fd44, %fd45, %fd43;
	add.s64 	%rd42, %rd41, %rd34;
	ld.global.f64 	%fd47, [%rd42];
	ld.shared.f64 	%fd48, [%r79+64];
	fma.rn.f64 	%fd49, %fd47, %fd48, %fd46;
	add.s64 	%rd43, %rd42, %rd34;
	ld.global.f64 	%fd50, [%rd43];
	ld.shared.f64 	%fd51, [%r79+72];
	fma.rn.f64 	%fd52, %fd50, %fd51, %fd49;
	add.s64 	%rd44, %rd43, %rd34;
	ld.global.f64 	%fd53, [%rd44];
	ld.shared.f64 	%fd54, [%r79+80];
	fma.rn.f64 	%fd55, %fd53, %fd54, %fd52;
	add.s64 	%rd45, %rd44, %rd34;
	ld.global.f64 	%fd56, [%rd45];
	ld.shared.f64 	%fd57, [%r79+88];
	fma.rn.f64 	%fd58, %fd56, %fd57, %fd55;
	add.s64 	%rd46, %rd45, %rd34;
	ld.global.f64 	%fd59, [%rd46];
	ld.shared.f64 	%fd60, [%r79+96];
	fma.rn.f64 	%fd61, %fd59, %fd60, %fd58;
	add.s64 	%rd47, %rd46, %rd34;
	ld.global.f64 	%fd62, [%rd47];
	ld.shared.f64 	%fd63, [%r79+104];
	fma.rn.f64 	%fd64, %fd62, %fd63, %fd61;
	add.s64 	%rd48, %rd47, %rd34;
	ld.global.f64 	%fd65, [%rd48];
	ld.shared.f64 	%fd66, [%r79+112];
	fma.rn.f64 	%fd67, %fd65, %fd66, %fd64;
	add.s64 	%rd49, %rd48, %rd34;
	ld.global.f64 	%fd68, [%rd49];
	ld.shared.f64 	%fd69, [%r79+120];
	fma.rn.f64 	%fd378, %fd68, %fd69, %fd67;
	add.s32 	%r121, %r121, 16;
	setp.ne.s32 	%p7, %r121, %r10;
	mov.u32 	%r123, %r10;
	@%p7 bra 	$L__BB3_8;
$L__BB3_9:
	setp.eq.s32 	%p8, %r6, 0;
	@%p8 bra 	$L__BB3_19;
	setp.lt.u32 	%p9, %r7, 7;
	@%p9 bra 	$L__BB3_12;
	mad.lo.s32 	%r80, %r123, %r66, %r120;
	mul.wide.s32 	%rd50, %r80, 8;
	add.s64 	%rd51, %rd1, %rd50;
	ld.global.f64 	%fd71, [%rd51];
	shl.b32 	%r81, %r123, 3;
	mov.u32 	%r82, _ZZ18backwardPassKernelPdS_S_S_S_S_S_S_iiiE8d_output;
	add.s32 	%r83, %r82, %r81;
	ld.shared.f64 	%fd72, [%r83];
	fma.rn.f64 	%fd73, %fd71, %fd72, %fd378;
	mul.wide.s32 	%rd52, %r66, 8;
	add.s64 	%rd53, %rd51, %rd52;
	ld.global.f64 	%fd74, [%rd53];
	ld.shared.f64 	%fd75, [%r83+8];
	fma.rn.f64 	%fd76, %fd74, %fd75, %fd73;
	add.s64 	%rd54, %rd53, %rd52;
	ld.global.f64 	%fd77, [%rd54];
	ld.shared.f64 	%fd78, [%r83+16];
	fma.rn.f64 	%fd79, %fd77, %fd78, %fd76;
	add.s64 	%rd55, %rd54, %rd52;
	ld.global.f64 	%fd80, [%rd55];
	ld.shared.f64 	%fd81, [%r83+24];
	fma.rn.f64 	%fd82, %fd80, %fd81, %fd79;
	add.s64 	%rd56, %rd55, %rd52;
	ld.global.f64 	%fd83, [%rd56];
	ld.shared.f64 	%fd84, [%r83+32];
	fma.rn.f64 	%fd85, %fd83, %fd84, %fd82;
	add.s64 	%rd57, %rd56, %rd52;
	ld.global.f64 	%fd86, [%rd57];
	ld.shared.f64 	%fd87, [%r83+40];
	fma.rn.f64 	%fd88, %fd86, %fd87, %fd85;
	add.s64 	%rd58, %rd57, %rd52;
	ld.global.f64 	%fd89, [%rd58];
	ld.shared.f64 	%fd90, [%r83+48];
	fma.rn.f64 	%fd91, %fd89, %fd90, %fd88;
	add.s64 	%rd59, %rd58, %rd52;
	ld.global.f64 	%fd92, [%rd59];
	ld.shared.f64 	%fd93, [%r83+56];
	fma.rn.f64 	%fd378, %fd92, %fd93, %fd91;
	add.s32 	%r123, %r123, 8;
$L__BB3_12:
	setp.eq.s32 	%p10, %r8, 0;
	@%p10 bra 	$L__BB3_19;
	setp.lt.u32 	%p11, %r9, 3;
	@%p11 bra 	$L__BB3_15;
	mad.lo.s32 	%r84, %r123, %r66, %r120;
	mul.wide.s32 	%rd60, %r84, 8;
	add.s64 	%rd61, %rd1, %rd60;
	ld.global.f64 	%fd95, [%rd61];
	shl.b32 	%r85, %r123, 3;
	mov.u32 	%r86, _ZZ18backwardPassKernelPdS_S_S_S_S_S_S_iiiE8d_output;
	add.s32 	%r87, %r86, %r85;
	ld.shared.f64 	%fd96, [%r87];
	fma.rn.f64 	%fd97, %fd95, %fd96, %fd378;
	add.s64 	%rd63, %rd61, %rd8;
	ld.global.f64 	%fd98, [%rd63];
	ld.shared.f64 	%fd99, [%r87+8];
	fma.rn.f64 	%fd100, %fd98, %fd99, %fd97;
	add.s64 	%rd64, %rd63, %rd8;
	ld.global.f64 	%fd101, [%rd64];
	ld.shared.f64 	%fd102, [%r87+16];
	fma.rn.f64 	%fd103, %fd101, %fd102, %fd100;
	add.s64 	%rd65, %rd64, %rd8;
	ld.global.f64 	%fd104, [%rd65];
	ld.shared.f64 	%fd105, [%r87+24];
	fma.rn.f64 	%fd378, %fd104, %fd105, %fd103;
	add.s32 	%r123, %r123, 4;
$L__BB3_15:
	setp.eq.s32 	%p12, %r11, 0;
	@%p12 bra 	$L__BB3_19;
	setp.eq.s32 	%p13, %r11, 1;
	mad.lo.s32 	%r88, %r123, %r66, %r120;
	mul.wide.s32 	%rd66, %r88, 8;
	add.s64 	%rd7, %rd1, %rd66;
	ld.global.f64 	%fd106, [%rd7];
	shl.b32 	%r89, %r123, 3;
	mov.u32 	%r90, _ZZ18backwardPassKernelPdS_S_S_S_S_S_S_iiiE8d_output;
	add.s32 	%r20, %r90, %r89;
	ld.shared.f64 	%fd107, [%r20];
	fma.rn.f64 	%fd378, %fd106, %fd107, %fd378;
	@%p13 bra 	$L__BB3_19;
	setp.eq.s32 	%p14, %r11, 2;
	add.s64 	%rd9, %rd7, %rd8;
	ld.global.f64 	%fd108, [%rd9];
	ld.shared.f64 	%fd109, [%r20+8];
	fma.rn.f64 	%fd378, %fd108, %fd109, %fd378;
	@%p14 bra 	$L__BB3_19;
	add.s64 	%rd67, %rd9, %rd8;
	ld.global.f64 	%fd110, [%rd67];
	ld.shared.f64 	%fd111, [%r20+16];
	fma.rn.f64 	%fd378, %fd110, %fd111, %fd378;
$L__BB3_19:
	mul.wide.s32 	%rd68, %r120, 8;
	add.s64 	%rd69, %rd2, %rd68;
	ld.global.f64 	%fd112, [%rd69];
	setp.gt.f64 	%p15, %fd112, 0d0000000000000000;
	selp.f64 	%fd113, 0d3FF0000000000000, 0d0000000000000000, %p15;
	mul.f64 	%fd114, %fd378, %fd113;
	shl.b32 	%r91, %r120, 3;
	mov.u32 	%r92, _ZZ18backwardPassKernelPdS_S_S_S_S_S_S_iiiE8d_hidden;
	add.s32 	%r93, %r92, %r91;
	st.shared.f64 	[%r93], %fd114;
	add.s32 	%r120, %r120, %r5;
	setp.lt.s32 	%p16, %r120, %r66;
	@%p16 bra 	$L__BB3_6;
	bra.uni 	$L__BB3_21;
$L__BB3_20:
	shl.b32 	%r71, %r125, 3;
	mov.u32 	%r72, _ZZ18backwardPassKernelPdS_S_S_S_S_S_S_iiiE8d_hidden;
	add.s32 	%r73, %r72, %r71;
	mov.b64 	%rd31, 0;
	st.shared.u64 	[%r73], %rd31;
	add.s32 	%r125, %r125, %r5;
	setp.lt.s32 	%p5, %r125, %r66;
	@%p5 bra 	$L__BB3_20;
$L__BB3_21:
	setp.ge.s32 	%p17, %r138, %r67;
	bar.sync 	0;
	@%p17 bra 	$L__BB3_38;
	setp.lt.s32 	%p18, %r66, 1;
	@%p18 bra 	$L__BB3_38;
	add.s32 	%r24, %r66, -1;
	and.b32  	%r25, %r66, 15;
	and.b32  	%r26, %r66, 7;
	add.s32 	%r27, %r26, -1;
	and.b32  	%r28, %r66, 2147483632;
	and.b32  	%r29, %r66, 3;
	mov.u32 	%r30, %ntid.x;
	mov.u32 	%r126, %r138;
$L__BB3_24:
	setp.lt.u32 	%p19, %r24, 15;
	shl.b32 	%r95, %r126, 3;
	mov.u32 	%r96, _ZZ18backwardPassKernelPdS_S_S_S_S_S_S_iiiE8d_output;
	add.s32 	%r97, %r96, %r95;
	ld.shared.f64 	%fd115, [%r97];
	mul.f64 	%fd15, %fd115, 0d3F847AE140000000;
	mul.lo.s32 	%r32, %r126, %r66;
	mov.b32 	%r129, 0;
	@%p19 bra 	$L__BB3_27;
	mov.b32 	%r127, 0;
$L__BB3_26:
	.pragma "nounroll";
	mul.wide.u32 	%rd70, %r127, 8;
	add.s64 	%rd71, %rd2, %rd70;
	ld.global.f64 	%fd116, [%rd71];
	mul.f64 	%fd117, %fd15, %fd116;
	add.s32 	%r99, %r127, %r32;
	mul.wide.s32 	%rd72, %r99, 8;
	add.s64 	%rd73, %rd1, %rd72;
	ld.global.f64 	%fd118, [%rd73];
	sub.f64 	%fd119, %fd118, %fd117;
	st.global.f64 	[%rd73], %fd119;
	ld.global.f64 	%fd120, [%rd71+8];
	mul.f64 	%fd121, %fd15, %fd120;
	ld.global.f64 	%fd122, [%rd73+8];
	sub.f64 	%fd123, %fd122, %fd121;
	st.global.f64 	[%rd73+8], %fd123;
	ld.global.f64 	%fd124, [%rd71+16];
	mul.f64 	%fd125, %fd15, %fd124;
	ld.global.f64 	%fd126, [%rd73+16];
	sub.f64 	%fd127, %fd126, %fd125;
	st.global.f64 	[%rd73+16], %fd127;
	ld.global.f64 	%fd128, [%rd71+24];
	mul.f64 	%fd129, %fd15, %fd128;
	ld.global.f64 	%fd130, [%rd73+24];
	sub.f64 	%fd131, %fd130, %fd129;
	st.global.f64 	[%rd73+24], %fd131;
	ld.global.f64 	%fd132, [%rd71+32];
	mul.f64 	%fd133, %fd15, %fd132;
	ld.global.f64 	%fd134, [%rd73+32];
	sub.f64 	%fd135, %fd134, %fd133;
	st.global.f64 	[%rd73+32], %fd135;
	ld.global.f64 	%fd136, [%rd71+40];
	mul.f64 	%fd137, %fd15, %fd136;
	ld.global.f64 	%fd138, [%rd73+40];
	sub.f64 	%fd139, %fd138, %fd137;
	st.global.f64 	[%rd73+40], %fd139;
	ld.global.f64 	%fd140, [%rd71+48];
	mul.f64 	%fd141, %fd15, %fd140;
	ld.global.f64 	%fd142, [%rd73+48];
	sub.f64 	%fd143, %fd142, %fd141;
	st.global.f64 	[%rd73+48], %fd143;
	ld.global.f64 	%fd144, [%rd71+56];
	mul.f64 	%fd145, %fd15, %fd144;
	ld.global.f64 	%fd146, [%rd73+56];
	sub.f64 	%fd147, %fd146, %fd145;
	st.global.f64 	[%rd73+56], %fd147;
	ld.global.f64 	%fd148, [%rd71+64];
	mul.f64 	%fd149, %fd15, %fd148;
	ld.global.f64 	%fd150, [%rd73+64];
	sub.f64 	%fd151, %fd150, %fd149;
	st.global.f64 	[%rd73+64], %fd151;
	ld.global.f64 	%fd152, [%rd71+72];
	mul.f64 	%fd153, %fd15, %fd152;
	ld.global.f64 	%fd154, [%rd73+72];
	sub.f64 	%fd155, %fd154, %fd153;
	st.global.f64 	[%rd73+72], %fd155;
	ld.global.f64 	%fd156, [%rd71+80];
	mul.f64 	%fd157, %fd15, %fd156;
	ld.global.f64 	%fd158, [%rd73+80];
	sub.f64 	%fd159, %fd158, %fd157;
	st.global.f64 	[%rd73+80], %fd159;
	ld.global.f64 	%fd160, [%rd71+88];
	mul.f64 	%fd161, %fd15, %fd160;
	ld.global.f64 	%fd162, [%rd73+88];
	sub.f64 	%fd163, %fd162, %fd161;
	st.global.f64 	[%rd73+88], %fd163;
	ld.global.f64 	%fd164, [%rd71+96];
	mul.f64 	%fd165, %fd15, %fd164;
	ld.global.f64 	%fd166, [%rd73+96];
	sub.f64 	%fd167, %fd166, %fd165;
	st.global.f64 	[%rd73+96], %fd167;
	ld.global.f64 	%fd168, [%rd71+104];
	mul.f64 	%fd169, %fd15, %fd168;
	ld.global.f64 	%fd170, [%rd73+104];
	sub.f64 	%fd171, %fd170, %fd169;
	st.global.f64 	[%rd73+104], %fd171;
	ld.global.f64 	%fd172, [%rd71+112];
	mul.f64 	%fd173, %fd15, %fd172;
	ld.global.f64 	%fd174, [%rd73+112];
	sub.f64 	%fd175, %fd174, %fd173;
	st.global.f64 	[%rd73+112], %fd175;
	ld.global.f64 	%fd176, [%rd71+120];
	mul.f64 	%fd177, %fd15, %fd176;
	ld.global.f64 	%fd178, [%rd73+120];
	sub.f64 	%fd179, %fd178, %fd177;
	st.global.f64 	[%rd73+120], %fd179;
	add.s32 	%r127, %r127, 16;
	setp.ne.s32 	%p20, %r127, %r28;
	mov.u32 	%r129, %r28;
	@%p20 bra 	$L__BB3_26;
$L__BB3_27:
	setp.eq.s32 	%p21, %r25, 0;
	@%p21 bra 	$L__BB3_37;
	add.s32 	%r100, %r25, -1;
	setp.lt.u32 	%p22, %r100, 7;
	@%p22 bra 	$L__BB3_30;
	mul.wide.u32 	%rd74, %r129, 8;
	add.s64 	%rd75, %rd2, %rd74;
	ld.global.f64 	%fd180, [%rd75];
	mul.f64 	%fd181, %fd15, %fd180;
	add.s32 	%r101, %r129, %r32;
	mul.wide.s32 	%rd76, %r101, 8;
	add.s64 	%rd77, %rd1, %rd76;
	ld.global.f64 	%fd182, [%rd77];
	sub.f64 	%fd183, %fd182, %fd181;
	st.global.f64 	[%rd77], %fd183;
	ld.global.f64 	%fd184, [%rd75+8];
	mul.f64 	%fd185, %fd15, %fd184;
	ld.global.f64 	%fd186, [%rd77+8];
	sub.f64 	%fd187, %fd186, %fd185;
	st.global.f64 	[%rd77+8], %fd187;
	ld.global.f64 	%fd188, [%rd75+16];
	mul.f64 	%fd189, %fd15, %fd188;
	ld.global.f64 	%fd190, [%rd77+16];
	sub.f64 	%fd191, %fd190, %fd189;
	st.global.f64 	[%rd77+16], %fd191;
	ld.global.f64 	%fd192, [%rd75+24];
	mul.f64 	%fd193, %fd15, %fd192;
	ld.global.f64 	%fd194, [%rd77+24];
	sub.f64 	%fd195, %fd194, %fd193;
	st.global.f64 	[%rd77+24], %fd195;
	ld.global.f64 	%fd196, [%rd75+32];
	mul.f64 	%fd197, %fd15, %fd196;
	ld.global.f64 	%fd198, [%rd77+32];
	sub.f64 	%fd199, %fd198, %fd197;
	st.global.f64 	[%rd77+32], %fd199;
	ld.global.f64 	%fd200, [%rd75+40];
	mul.f64 	%fd201, %fd15, %fd200;
	ld.global.f64 	%fd202, [%rd77+40];
	sub.f64 	%fd203, %fd202, %fd201;
	st.global.f64 	[%rd77+40], %fd203;
	ld.global.f64 	%fd204, [%rd75+48];
	mul.f64 	%fd205, %fd15, %fd204;
	ld.global.f64 	%fd206, [%rd77+48];
	sub.f64 	%fd207, %fd206, %fd205;
	st.global.f64 	[%rd77+48], %fd207;
	ld.global.f64 	%fd208, [%rd75+56];
	mul.f64 	%fd209, %fd15, %fd208;
	ld.global.f64 	%fd210, [%rd77+56];
	sub.f64 	%fd211, %fd210, %fd209;
	st.global.f64 	[%rd77+56], %fd211;
	add.s32 	%r129, %r129, 8;
$L__BB3_30:
	setp.eq.s32 	%p23, %r26, 0;
	@%p23 bra 	$L__BB3_37;
	setp.lt.u32 	%p24, %r27, 3;
	@%p24 bra 	$L__BB3_33;
	mul.wide.u32 	%rd78, %r129, 8;
	add.s64 	%rd79, %rd2, %rd78;
	ld.global.f64 	%fd212, [%rd79];
	mul.f64 	%fd213, %fd15, %fd212;
	add.s32 	%r102, %r129, %r32;
	mul.wide.s32 	%rd80, %r102, 8;
	add.s64 	%rd81, %rd1, %rd80;
	ld.global.f64 	%fd214, [%rd81];
	sub.f64 	%fd215, %fd214, %fd213;
	st.global.f64 	[%rd81], %fd215;
	ld.global.f64 	%fd216, [%rd79+8];
	mul.f64 	%fd217, %fd15, %fd216;
	ld.global.f64 	%fd218, [%rd81+8];
	sub.f64 	%fd219, %fd218, %fd217;
	st.global.f64 	[%rd81+8], %fd219;
	ld.global.f64 	%fd220, [%rd79+16];
	mul.f64 	%fd221, %fd15, %fd220;
	ld.global.f64 	%fd222, [%rd81+16];
	sub.f64 	%fd223, %fd222, %fd221;
	st.global.f64 	[%rd81+16], %fd223;
	ld.global.f64 	%fd224, [%rd79+24];
	mul.f64 	%fd225, %fd15, %fd224;
	ld.global.f64 	%fd226, [%rd81+24];
	sub.f64 	%fd227, %fd226, %fd225;
	st.global.f64 	[%rd81+24], %fd227;
	add.s32 	%r129, %r129, 4;
$L__BB3_33:
	setp.eq.s32 	%p25, %r29, 0;
	@%p25 bra 	$L__BB3_37;
	setp.eq.s32 	%p26, %r29, 1;
	mul.wide.u32 	%rd82, %r129, 8;
	add.s64 	%rd10, %rd2, %rd82;
	ld.global.f64 	%fd228, [%rd10];
	mul.f64 	%fd229, %fd15, %fd228;
	add.s32 	%r103, %r129, %r32;
	mul.wide.s32 	%rd83, %r103, 8;
	add.s64 	%rd11, %rd1, %rd83;
	ld.global.f64 	%fd230, [%rd11];
	sub.f64 	%fd231, %fd230, %fd229;
	st.global.f64 	[%rd11], %fd231;
	@%p26 bra 	$L__BB3_37;
	setp.eq.s32 	%p27, %r29, 2;
	ld.global.f64 	%fd232, [%rd10+8];
	mul.f64 	%fd233, %fd15, %fd232;
	ld.global.f64 	%fd234, [%rd11+8];
	sub.f64 	%fd235, %fd234, %fd233;
	st.global.f64 	[%rd11+8], %fd235;
	@%p27 bra 	$L__BB3_37;
	ld.global.f64 	%fd236, [%rd10+16];
	mul.f64 	%fd237, %fd15, %fd236;
	ld.global.f64 	%fd238, [%rd11+16];
	sub.f64 	%fd239, %fd238, %fd237;
	st.global.f64 	[%rd11+16], %fd239;
$L__BB3_37:
	add.s32 	%r126, %r126, %r30;
	setp.lt.s32 	%p28, %r126, %r67;
	@%p28 bra 	$L__BB3_24;
$L__BB3_38:
	setp.ge.s32 	%p29, %r138, %r66;
	@%p29 bra 	$L__BB3_55;
	setp.lt.s32 	%p30, %r65, 1;
	@%p30 bra 	$L__BB3_55;
	and.b32  	%r41, %r65, 15;
	and.b32  	%r42, %r65, 7;
	and.b32  	%r43, %r65, 2147483632;
	and.b32  	%r44, %r65, 3;
	neg.s32 	%r45, %r43;
	add.s64 	%rd12, %rd3, 64;
	mov.u32 	%r46, %ntid.x;
	mov.u32 	%r131, %r138;
$L__BB3_41:
	setp.lt.u32 	%p31, %r65, 16;
	shl.b32 	%r105, %r131, 3;
	mov.u32 	%r106, _ZZ18backwardPassKernelPdS_S_S_S_S_S_S_iiiE8d_hidden;
	add.s32 	%r107, %r106, %r105;
	ld.shared.f64 	%fd240, [%r107];
	mul.f64 	%fd16, %fd240, 0d3F847AE140000000;
	mul.lo.s32 	%r48, %r131, %r65;
	mov.b32 	%r135, 0;
	@%p31 bra 	$L__BB3_44;
	add.s64 	%rd100, %rd4, 64;
	mov.u32 	%r132, %r48;
	mov.u32 	%r133, %r45;
$L__BB3_43:
	.pragma "nounroll";
	mul.wide.s32 	%rd84, %r132, 8;
	add.s64 	%rd85, %rd12, %rd84;
	ld.global.f64 	%fd241, [%rd100+-64];
	mul.f64 	%fd242, %fd16, %fd241;
	ld.global.f64 	%fd243, [%rd85+-64];
	sub.f64 	%fd244, %fd243, %fd242;
	st.global.f64 	[%rd85+-64], %fd244;
	ld.global.f64 	%fd245, [%rd100+-56];
	mul.f64 	%fd246, %fd16, %fd245;
	ld.global.f64 	%fd247, [%rd85+-56];
	sub.f64 	%fd248, %fd247, %fd246;
	st.global.f64 	[%rd85+-56], %fd248;
	ld.global.f64 	%fd249, [%rd100+-48];
	mul.f64 	%fd250, %fd16, %fd249;
	ld.global.f64 	%fd251, [%rd85+-48];
	sub.f64 	%fd252, %fd251, %fd250;
	st.global.f64 	[%rd85+-48], %fd252;
	ld.global.f64 	%fd253, [%rd100+-40];
	mul.f64 	%fd254, %fd16, %fd253;
	ld.global.f64 	%fd255, [%rd85+-40];
	sub.f64 	%fd256, %fd255, %fd254;
	st.global.f64 	[%rd85+-40], %fd256;
	ld.global.f64 	%fd257, [%rd100+-32];
	mul.f64 	%fd258, %fd16, %fd257;
	ld.global.f64 	%fd259, [%rd85+-32];
	sub.f64 	%fd260, %fd259, %fd258;
	st.global.f64 	[%rd85+-32], %fd260;
	ld.global.f64 	%fd261, [%rd100+-24];
	mul.f64 	%fd262, %fd16, %fd261;
	ld.global.f64 	%fd263, [%rd85+-24];
	sub.f64 	%fd264, %fd263, %fd262;
	st.global.f64 	[%rd85+-24], %fd264;
	ld.global.f64 	%fd265, [%rd100+-16];
	mul.f64 	%fd266, %fd16, %fd265;
	ld.global.f64 	%fd267, [%rd85+-16];
	sub.f64 	%fd268, %fd267, %fd266;
	st.global.f64 	[%rd85+-16], %fd268;
	ld.global.f64 	%fd269, [%rd100+-8];
	mul.f64 	%fd270, %fd16, %fd269;
	ld.global.f64 	%fd271, [%rd85+-8];
	sub.f64 	%fd272, %fd271, %fd270;
	st.global.f64 	[%rd85+-8], %fd272;
	ld.global.f64 	%fd273, [%rd100];
	mul.f64 	%fd274, %fd16, %fd273;
	ld.global.f64 	%fd275, [%rd85];
	sub.f64 	%fd276, %fd275, %fd274;
	st.global.f64 	[%rd85], %fd276;
	ld.global.f64 	%fd277, [%rd100+8];
	mul.f64 	%fd278, %fd16, %fd277;
	ld.global.f64 	%fd279, [%rd85+8];
	sub.f64 	%fd280, %fd279, %fd278;
	st.global.f64 	[%rd85+8], %fd280;
	ld.global.f64 	%fd281, [%rd100+16];
	mul.f64 	%fd282, %fd16, %fd281;
	ld.global.f64 	%fd283, [%rd85+16];
	sub.f64 	%fd284, %fd283, %fd282;
	st.global.f64 	[%rd85+16], %fd284;
	ld.global.f64 	%fd285, [%rd100+24];
	mul.f64 	%fd286, %fd16, %fd285;
	ld.global.f64 	%fd287, [%rd85+24];
	sub.f64 	%fd288, %fd287, %fd286;
	st.global.f64 	[%rd85+24], %fd288;
	ld.global.f64 	%fd289, [%rd100+32];
	mul.f64 	%fd290, %fd16, %fd289;
	ld.global.f64 	%fd291, [%rd85+32];
	sub.f64 	%fd292, %fd291, %fd290;
	st.global.f64 	[%rd85+32], %fd292;
	ld.global.f64 	%fd293, [%rd100+40];
	mul.f64 	%fd294, %fd16, %fd293;
	ld.global.f64 	%fd295, [%rd85+40];
	sub.f64 	%fd296, %fd295, %fd294;
	st.global.f64 	[%rd85+40], %fd296;
	ld.global.f64 	%fd297, [%rd100+48];
	mul.f64 	%fd298, %fd16, %fd297;
	ld.global.f64 	%fd299, [%rd85+48];
	sub.f64 	%fd300, %fd299, %fd298;
	st.global.f64 	[%rd85+48], %fd300;
	ld.global.f64 	%fd301, [%rd100+56];
	mul.f64 	%fd302, %fd16, %fd301;
	ld.global.f64 	%fd303, [%rd85+56];
	sub.f64 	%fd304, %fd303, %fd302;
	st.global.f64 	[%rd85+56], %fd304;
	add.s32 	%r133, %r133, 16;
	add.s64 	%rd100, %rd100, 128;
	add.s32 	%r132, %r132, 16;
	setp.ne.s32 	%p32, %r133, 0;
	mov.u32 	%r135, %r43;
	@%p32 bra 	$L__BB3_43;
$L__BB3_44:
	setp.eq.s32 	%p33, %r41, 0;
	@%p33 bra 	$L__BB3_54;
	add.s32 	%r108, %r41, -1;
	setp.lt.u32 	%p34, %r108, 7;
	@%p34 bra 	$L__BB3_47;
	mul.wide.u32 	%rd86, %r135, 8;
	add.s64 	%rd87, %rd4, %rd86;
	ld.global.f64 	%fd305, [%rd87];
	mul.f64 	%fd306, %fd16, %fd305;
	add.s32 	%r109, %r135, %r48;
	mul.wide.s32 	%rd88, %r109, 8;
	add.s64 	%rd89, %rd3, %rd88;
	ld.global.f64 	%fd307, [%rd89];
	sub.f64 	%fd308, %fd307, %fd306;
	st.global.f64 	[%rd89], %fd308;
	ld.global.f64 	%fd309, [%rd87+8];
	mul.f64 	%fd310, %fd16, %fd309;
	ld.global.f64 	%fd311, [%rd89+8];
	sub.f64 	%fd312, %fd311, %fd310;
	st.global.f64 	[%rd89+8], %fd312;
	ld.global.f64 	%fd313, [%rd87+16];
	mul.f64 	%fd314, %fd16, %fd313;
	ld.global.f64 	%fd315, [%rd89+16];
	sub.f64 	%fd316, %fd315, %fd314;
	st.global.f64 	[%rd89+16], %fd316;
	ld.global.f64 	%fd317, [%rd87+24];
	mul.f64 	%fd318, %fd16, %fd317;
	ld.global.f64 	%fd319, [%rd89+24];
	sub.f64 	%fd320, %fd319, %fd318;
	st.global.f64 	[%rd89+24], %fd320;
	ld.global.f64 	%fd321, [%rd87+32];
	mul.f64 	%fd322, %fd16, %fd321;
	ld.global.f64 	%fd323, [%rd89+32];
	sub.f64 	%fd324, %fd323, %fd322;
	st.global.f64 	[%rd89+32], %fd324;
	ld.global.f64 	%fd325, [%rd87+40];
	mul.f64 	%fd326, %fd16, %fd325;
	ld.global.f64 	%fd327, [%rd89+40];
	sub.f64 	%fd328, %fd327, %fd326;
	st.global.f64 	[%rd89+40], %fd328;
	ld.global.f64 	%fd329, [%rd87+48];
	mul.f64 	%fd330, %fd16, %fd329;
	ld.global.f64 	%fd331, [%rd89+48];
	sub.f64 	%fd332, %fd331, %fd330;
	st.global.f64 	[%rd89+48], %fd332;
	ld.global.f64 	%fd333, [%rd87+56];
	mul.f64 	%fd334, %fd16, %fd333;
	ld.global.f64 	%fd335, [%rd89+56];
	sub.f64 	%fd336, %fd335, %fd334;
	st.global.f64 	[%rd89+56], %fd336;
	add.s32 	%r135, %r135, 8;
$L__BB3_47:
	setp.eq.s32 	%p35, %r42, 0;
	@%p35 bra 	$L__BB3_54;
	add.s32 	%r110, %r42, -1;
	setp.lt.u32 	%p36, %r110, 3;
	@%p36 bra 	$L__BB3_50;
	mul.wide.u32 	%rd90, %r135, 8;
	add.s64 	%rd91, %rd4, %rd90;
	ld.global.f64 	%fd337, [%rd91];
	mul.f64 	%fd338, %fd16, %fd337;
	add.s32 	%r111, %r135, %r48;
	mul.wide.s32 	%rd92, %r111, 8;
	add.s64 	%rd93, %rd3, %rd92;
	ld.global.f64 	%fd339, [%rd93];
	sub.f64 	%fd340, %fd339, %fd338;
	st.global.f64 	[%rd93], %fd340;
	ld.global.f64 	%fd341, [%rd91+8];
	mul.f64 	%fd342, %fd16, %fd341;
	ld.global.f64 	%fd343, [%rd93+8];
	sub.f64 	%fd344, %fd343, %fd342;
	st.global.f64 	[%rd93+8], %fd344;
	ld.global.f64 	%fd345, [%rd91+16];
	mul.f64 	%fd346, %fd16, %fd345;
	ld.global.f64 	%fd347, [%rd93+16];
	sub.f64 	%fd348, %fd347, %fd346;
	st.global.f64 	[%rd93+16], %fd348;
	ld.global.f64 	%fd349, [%rd91+24];
	mul.f64 	%fd350, %fd16, %fd349;
	ld.global.f64 	%fd351, [%rd93+24];
	sub.f64 	%fd352, %fd351, %fd350;
	st.global.f64 	[%rd93+24], %fd352;
	add.s32 	%r135, %r135, 4;
$L__BB3_50:
	setp.eq.s32 	%p37, %r44, 0;
	@%p37 bra 	$L__BB3_54;
	setp.eq.s32 	%p38, %r44, 1;
	mul.wide.u32 	%rd94, %r135, 8;
	add.s64 	%rd16, %rd4, %rd94;
	ld.global.f64 	%fd353, [%rd16];
	mul.f64 	%fd354, %fd16, %fd353;
	add.s32 	%r112, %r135, %r48;
	mul.wide.s32 	%rd95, %r112, 8;
	add.s64 	%rd17, %rd3, %rd95;
	ld.global.f64 	%fd355, [%rd17];
	sub.f64 	%fd356, %fd355, %fd354;
	st.global.f64 	[%rd17], %fd356;
	@%p38 bra 	$L__BB3_54;
	setp.eq.s32 	%p39, %r44, 2;
	ld.global.f64 	%fd357, [%rd16+8];
	mul.f64 	%fd358, %fd16, %fd357;
	ld.global.f64 	%fd359, [%rd17+8];
	sub.f64 	%fd360, %fd359, %fd358;
	st.global.f64 	[%rd17+8], %fd360;
	@%p39 bra 	$L__BB3_54;
	ld.global.f64 	%fd361, [%rd16+16];
	mul.f64 	%fd362, %fd16, %fd361;
	ld.global.f64 	%fd363, [%rd17+16];
	sub.f64 	%fd364, %fd363, %fd362;
	st.global.f64 	[%rd17+16], %fd364;
$L__BB3_54:
	add.s32 	%r131, %r131, %r46;
	setp.lt.s32 	%p40, %r131, %r66;
	@%p40 bra 	$L__BB3_41;
$L__BB3_55:
	setp.ge.s32 	%p41, %r138, %r67;
	@%p41 bra 	$L__BB3_58;
	mov.u32 	%r59, %ntid.x;
	cvta.to.global.u64 	%rd18, %rd21;
	mov.u32 	%r114, _ZZ18backwardPassKernelPdS_S_S_S_S_S_S_iiiE8d_output;
	mov.u32 	%r137, %r138;
$L__BB3_57:
	shl.b32 	%r113, %r137, 3;
	add.s32 	%r115, %r114, %r113;
	ld.shared.f64 	%fd365, [%r115];
	mul.wide.s32 	%rd96, %r137, 8;
	add.s64 	%rd97, %rd18, %rd96;
	ld.global.f64 	%fd366, [%rd97];
	fma.rn.f64 	%fd367, %fd365, 0dBF847AE140000000, %fd366;
	st.global.f64 	[%rd97], %fd367;
	add.s32 	%r137, %r137, %r59;
	setp.lt.s32 	%p42, %r137, %r67;
	@%p42 bra 	$L__BB3_57;
$L__BB3_58:
	setp.ge.s32 	%p43, %r138, %r66;
	@%p43 bra 	$L__BB3_61;
	mov.u32 	%r60, %ntid.x;
	cvta.to.global.u64 	%rd19, %rd20;
	mov.u32 	%r117, _ZZ18backwardPassKernelPdS_S_S_S_S_S_S_iiiE8d_hidden;
$L__BB3_60:
	shl.b32 	%r116, %r138, 3;
	add.s32 	%r118, %r117, %r116;
	ld.shared.f64 	%fd368, [%r118];
	mul.wide.s32 	%rd98, %r138, 8;
	add.s64 	%rd99, %rd19, %rd98;
	ld.global.f64 	%fd369, [%rd99];
	fma.rn.f64 	%fd370, %fd368, 0dBF847AE140000000, %fd369;
	st.global.f64 	[%rd99], %fd370;
	add.s32 	%r138, %r138, %r60;
	setp.lt.s32 	%p44, %r138, %r66;
	@%p44 bra 	$L__BB3_60;
$L__BB3_61:
	ret;

}


// ===== COMPILED SASS (sm_100) =====

	.target	sm_100

	.elftype	@"ET_EXEC"


//--------------------- .note.nv.tkinfo           --------------------------
	.section	.note.nv.tkinfo,"",@"SHT_NOTE"
	.sectionflags	@"SHF_NOTE_NV_TKINFO"
	.tkinfo
        /*0018*/ 	.word	0x00000002
        /*0030*/ 	.string	""
        /*0030*/ 	.string	"ptxas"
        /*0030*/ 	.string	"Cuda compilation tools, release 13.0, V13.0.88"
        /*0030*/ 	.string	"Build cuda_13.0.r13.0/compiler.36424714_0"
        /*0030*/ 	.string	"-arch sm_100 -m 64 "



//--------------------- .note.nv.cuinfo           --------------------------
	.section	.note.nv.cuinfo,"",@"SHT_NOTE"
	.sectionflags	@"SHF_NOTE_NV_CUINFO"
        /*0018*/ 	.short	0x0002
        /*001a*/ 	.short	0x0064
        /*001c*/ 	.short	0x0082
	.zero		2


//--------------------- .nv.info                  --------------------------
	.section	.nv.info,"",@"SHT_CUDA_INFO"
	.align	4


	//----- nvinfo : EIATTR_REGCOUNT
	.align		4
        /*0000*/ 	.byte	0x04, 0x2f
        /*0002*/ 	.short	(.L_1 - .L_0)
	.align		4
.L_0:
        /*0004*/ 	.word	index@(_Z10reluKernelPdi)
        /*0008*/ 	.word	0x0000000c


	//----- nvinfo : EIATTR_FRAME_SIZE
	.align		4
.L_1:
        /*000c*/ 	.byte	0x04, 0x11
        /*000e*/ 	.short	(.L_3 - .L_2)
	.align		4
.L_2:
        /*0010*/ 	.word	index@(_Z10reluKernelPdi)
        /*0014*/ 	.word	0x00000000


	//----- nvinfo : EIATTR_REGCOUNT
	.align		4
.L_3:
        /*0018*/ 	.byte	0x04, 0x2f
        /*001a*/ 	.short	(.L_5 - .L_4)
	.align		4
.L_4:
        /*001c*/ 	.word	index@(_Z13softmaxKernelPdi)
        /*0020*/ 	.word	0x0000001c


	//----- nvinfo : EIATTR_FRAME_SIZE
	.align		4
.L_5:
        /*0024*/ 	.byte	0x04, 0x11
        /*0026*/ 	.short	(.L_7 - .L_6)
	.align		4
.L_6:
        /*0028*/ 	.word	index@($__internal_0_$__cuda_sm20_div_rn_f64_full)
        /*002c*/ 	.word	0x00000000


	//----- nvinfo : EIATTR_FRAME_SIZE
	.align		4
.L_7:
        /*0030*/ 	.byte	0x04, 0x11
        /*0032*/ 	.short	(.L_9 - .L_8)
	.align		4
.L_8:
        /*0034*/ 	.word	index@(_Z13softmaxKernelPdi)
        /*0038*/ 	.word	0x00000000


	//----- nvinfo : EIATTR_REGCOUNT
	.align		4
.L_9:
        /*003c*/ 	.byte	0x04, 0x2f
        /*003e*/ 	.short	(.L_11 - .L_10)
	.align		4
.L_10:
        /*0040*/ 	.word	index@(_Z17forwardPassKernelPdS_S_S_S_S_S_iii)
        /*0044*/ 	.word	0x00000020


	//----- nvinfo : EIATTR_FRAME_SIZE
	.align		4
.L_11:
        /*0048*/ 	.byte	0x04, 0x11
        /*004a*/ 	.short	(.L_13 - .L_12)
	.align		4
.L_12:
        /*004c*/ 	.word	index@(_Z17forwardPassKernelPdS_S_S_S_S_S_iii)
        /*0050*/ 	.word	0x00000000


	//----- nvinfo : EIATTR_REGCOUNT
	.align		4
.L_13:
        /*0054*/ 	.byte	0x04, 0x2f
        /*0056*/ 	.short	(.L_15 - .L_14)
	.align		4
.L_14:
        /*0058*/ 	.word	index@(_Z18backwardPassKernelPdS_S_S_S_S_S_S_iii)
        /*005c*/ 	.word	0x00000020


	//----- nvinfo : EIATTR_FRAME_SIZE
	.align		4
.L_15:
        /*0060*/ 	.byte	0x04, 0x11
        /*0062*/ 	.short	(.L_17 - .L_16)
	.align		4
.L_16:
        /*0064*/ 	.word	index@(_Z18backwardPassKernelPdS_S_S_S_S_S_S_iii)
        /*0068*/ 	.word	0x00000000


	//----- nvinfo : EIATTR_MIN_STACK_SIZE
	.align		4
.L_17:
        /*006c*/ 	.byte	0x04, 0x12
        /*006e*/ 	.short	(.L_19 - .L_18)
	.align		4
.L_18:
        /*0070*/ 	.word	index@(_Z18backwardPassKernelPdS_S_S_S_S_S_S_iii)
        /*0074*/ 	.word	0x00000000


	//----- nvinfo : EIATTR_MIN_STACK_SIZE
	.align		4
.L_19:
        /*0078*/ 	.byte	0x04, 0x12
        /*007a*/ 	.short	(.L_21 - .L_20)
	.align		4
.L_20:
        /*007c*/ 	.word	index@(_Z17forwardPassKernelPdS_S_S_S_S_S_iii)
        /*0080*/ 	.word	0x00000000


	//----- nvinfo : EIATTR_MIN_STACK_SIZE
	.align		4
.L_21:
        /*0084*/ 	.byte	0x04, 0x12
        /*0086*/ 	.short	(.L_23 - .L_22)
	.align		4
.L_22:
        /*0088*/ 	.word	index@(_Z13softmaxKernelPdi)
        /*008c*/ 	.word	0x00000000


	//----- nvinfo : EIATTR_MIN_STACK_SIZE
	.align		4
.L_23:
        /*0090*/ 	.byte	0x04, 0x12
        /*0092*/ 	.short	(.L_25 - .L_24)
	.align		4
.L_24:
        /*0094*/ 	.word	index@(_Z10reluKernelPdi)
        /*0098*/ 	.word	0x00000000
.L_25:


//--------------------- .nv.compat                --------------------------
	.section	.nv.compat,"",@"SHT_CUDA_COMPAT_INFO"
	.align	4
        /*0000*/ 	.byte	0x02, 0x09, 0x00, 0x00, 0x02, 0x02, 0x01, 0x00, 0x02, 0x05, 0x05, 0x00, 0x03, 0x07, 0x01, 0x01
        /*0010*/ 	.byte	0x02, 0x03, 0x00, 0x00, 0x02, 0x06, 0x01, 0x00, 0x04, 0x0b, 0x08, 0x00, 0x01, 0x00, 0x00, 0x00
        /*0020*/ 	.byte	0x00, 0x00, 0x00, 0x00


//--------------------- .nv.info._Z18backwardPassKernelPdS_S_S_S_S_S_S_iii --------------------------
	.section	.nv.info._Z18backwardPassKernelPdS_S_S_S_S_S_S_iii,"",@"SHT_CUDA_INFO"
	.sectionflags	@""
	.align	4


	//----- nvinfo : EIATTR_CUDA_API_VERSION
	.align		4
        /*0000*/ 	.byte	0x04, 0x37
        /*0002*/ 	.short	(.L_27 - .L_26)
.L_26:
        /*0004*/ 	.word	0x00000082


	//----- nvinfo : EIATTR_KPARAM_INFO
	.align		4
.L_27:
        /*0008*/ 	.byte	0x04, 0x17
        /*000a*/ 	.short	(.L_29 - .L_28)
.L_28:
        /*000c*/ 	.word	0x00000000
        /*0010*/ 	.short	0x000a
        /*0012*/ 	.short	0x0048
        /*0014*/ 	.byte	0x00, 0xf0, 0x11, 0x00


	//----- nvinfo : EIATTR_KPARAM_INFO
	.align		4
.L_29:
        /*0018*/ 	.byte	0x04, 0x17
        /*001a*/ 	.short	(.L_31 - .L_30)
.L_30:
        /*001c*/ 	.word	0x00000000
        /*0020*/ 	.short	0x0009
        /*0022*/ 	.short	0x0044
        /*0024*/ 	.byte	0x00, 0xf0, 0x11, 0x00


	//----- nvinfo : EIATTR_KPARAM_INFO
	.align		4
.L_31:
        /*0028*/ 	.byte	0x04, 0x17
        /*002a*/ 	.short	(.L_33 - .L_32)
.L_32:
        /*002c*/ 	.word	0x00000000
        /*0030*/ 	.short	0x0008
        /*0032*/ 	.short	0x0040
        /*0034*/ 	.byte	0x00, 0xf0, 0x11, 0x00


	//----- nvinfo : EIATTR_KPARAM_INFO
	.align		4
.L_33:
        /*0038*/ 	.byte	0x04, 0x17
        /*003a*/ 	.short	(.L_35 - .L_34)
.L_34:
        /*003c*/ 	.word	0x00000000
        /*0040*/ 	.short	0x0007
        /*0042*/ 	.short	0x0038
        /*0044*/ 	.byte	0x00, 0xf5, 0x21, 0x00


	//----- nvinfo : EIATTR_KPARAM_INFO
	.align		4
.L_35:
        /*0048*/ 	.byte	0x04, 0x17
        /*004a*/ 	.short	(.L_37 - .L_36)
.L_36:
        /*004c*/ 	.word	0x00000000
        /*0050*/ 	.short	0x0006
        /*0052*/ 	.short	0x0030
        /*0054*/ 	.byte	0x00, 0xf5, 0x21, 0x00


	//----- nvinfo : EIATTR_KPARAM_INFO
	.align		4
.L_37:
        /*0058*/ 	.byte	0x04, 0x17
        /*005a*/ 	.short	(.L_39 - .L_38)
.L_38:
        /*005c*/ 	.word	0x00000000
        /*0060*/ 	.short	0x0005
        /*0062*/ 	.short	0x0028
        /*0064*/ 	.byte	0x00, 0xf5, 0x21, 0x00


	//----- nvinfo : EIATTR_KPARAM_INFO
	.align		4
.L_39:
        /*0068*/ 	.byte	0x04, 0x17
        /*006a*/ 	.short	(.L_41 - .L_40)
.L_40:
        /*006c*/ 	.word	0x00000000
        /*0070*/ 	.short	0x0004
        /*0072*/ 	.short	0x0020
        /*0074*/ 	.byte	0x00, 0xf5, 0x21, 0x00


	//----- nvinfo : EIATTR_KPARAM_INFO
	.align		4
.L_41:
        /*0078*/ 	.byte	0x04, 0x17
        /*007a*/ 	.short	(.L_43 - .L_42)
.L_42:
        /*007c*/ 	.word	0x00000000
        /*0080*/ 	.short	0x0003
        /*0082*/ 	.short	0x0018
        /*0084*/ 	.byte	0x00, 0xf5, 0x21, 0x00


	//----- nvinfo : EIATTR_KPARAM_INFO
	.align		4
.L_43:
        /*0088*/ 	.byte	0x04, 0x17
        /*008a*/ 	.short	(.L_45 - .L_44)
.L_44:
        /*008c*/ 	.word	0x00000000
        /*0090*/ 	.short	0x0002
        /*0092*/ 	.short	0x0010
        /*0094*/ 	.byte	0x00, 0xf5, 0x21, 0x00


	//----- nvinfo : EIATTR_KPARAM_INFO
	.align		4
.L_45:
        /*0098*/ 	.byte	0x04, 0x17
        /*009a*/ 	.short	(.L_47 - .L_46)
.L_46:
        /*009c*/ 	.word	0x00000000
        /*00a0*/ 	.short	0x0001
        /*00a2*/ 	.short	0x0008
        /*00a4*/ 	.byte	0x00, 0xf5, 0x21, 0x00


	//----- nvinfo : EIATTR_KPARAM_INFO
	.align		4
.L_47:
        /*00a8*/ 	.byte	0x04, 0x17
        /*00aa*/ 	.short	(.L_49 - .L_48)
.L_48:
        /*00ac*/ 	.word	0x00000000
        /*00b0*/ 	.short	0x0000
        /*00b2*/ 	.short	0x0000
        /*00b4*/ 	.byte	0x00, 0xf5, 0x21, 0x00


	//----- nvinfo : EIATTR_SPARSE_MMA_MASK
	.align		4
.L_49:
        /*00b8*/ 	.byte	0x03, 0x50
        /*00ba*/ 	.short	0x0000


	//----- nvinfo : EIATTR_MAXREG_COUNT
	.align		4
        /*00bc*/ 	.byte	0x03, 0x1b
        /*00be*/ 	.short	0x00ff


	//----- nvinfo : EIATTR_NUM_BARRIERS
	.align		4
        /*00c0*/ 	.byte	0x02, 0x4c
        /*00c2*/ 	.byte	0x01
	.zero		1


	//----- nvinfo : EIATTR_MERCURY_ISA_VERSION
	.align		4
        /*00c4*/ 	.byte	0x03, 0x5f
        /*00c6*/ 	.short	0x0101


	//----- nvinfo : EIATTR_VRC_CTA_INIT_COUNT
	.align		4
        /*00c8*/ 	.byte	0x02, 0x4a
	.zero		1
	.zero		1


	//----- nvinfo : EIATTR_EXIT_INSTR_OFFSETS
	.align		4
        /*00cc*/ 	.byte	0x04, 0x1c
        /*00ce*/ 	.short	(.L_51 - .L_50)


	//   ....[0]....
.L_50:
        /*00d0*/ 	.word	0x00002a50


	//   ....[1]....
        /*00d4*/ 	.word	0x00002b70


	//----- nvinfo : EIATTR_CRS_STACK_SIZE
	.align		4
.L_51:
        /*00d8*/ 	.byte	0x04, 0x1e
        /*00da*/ 	.short	(.L_53 - .L_52)
.L_52:
        /*00dc*/ 	.word	0x00000000


	//----- nvinfo : EIATTR_CBANK_PARAM_SIZE
	.align		4
.L_53:
        /*00e0*/ 	.byte	0x03, 0x19
        /*00e2*/ 	.short	0x004c


	//----- nvinfo : EIATTR_PARAM_CBANK
	.align		4
        /*00e4*/ 	.byte	0x04, 0x0a
        /*00e6*/ 	.short	(.L_55 - .L_54)
	.align		4
.L_54:
        /*00e8*/ 	.word	index@(.nv.constant0._Z18backwardPassKernelPdS_S_S_S_S_S_S_iii)
        /*00ec*/ 	.short	0x0380
        /*00ee*/ 	.short	0x004c


	//----- nvinfo : EIATTR_SW_WAR
	.align		4
.L_55:
        /*00f0*/ 	.byte	0x04, 0x36
        /*00f2*/ 	.short	(.L_57 - .L_56)
.L_56:
        /*00f4*/ 	.word	0x00000008
.L_57:


//--------------------- .nv.info._Z17forwardPassKernelPdS_S_S_S_S_S_iii --------------------------
	.section	.nv.info._Z17forwardPassKernelPdS_S_S_S_S_S_iii,"",@"SHT_CUDA_INFO"
	.sectionflags	@""
	.align	4


	//----- nvinfo : EIATTR_CUDA_API_VERSION
	.align		4
        /*0000*/ 	.byte	0x04, 0x37
        /*0002*/ 	.short	(.L_59 - .L_58)
.L_58:
        /*0004*/ 	.word	0x00000082


	//----- nvinfo : EIATTR_KPARAM_INFO
	.align		4
.L_59:
        /*0008*/ 	.byte	0x04, 0x17
        /*000a*/ 	.short	(.L_61 - .L_60)
.L_60:
        /*000c*/ 	.word	0x00000000
        /*0010*/ 	.short	0x0009
        /*0012*/ 	.short	0x0040
        /*0014*/ 	.byte	0x00, 0xf0, 0x11, 0x00


	//----- nvinfo : EIATTR_KPARAM_INFO
	.align		4
.L_61:
        /*0018*/ 	.byte	0x04, 0x17
        /*001a*/ 	.short	(.L_63 - .L_62)
.L_62:
        /*001c*/ 	.word	0x00000000
        /*0020*/ 	.short	0x0008
        /*0022*/ 	.short	0x003c
        /*0024*/ 	.byte	0x00, 0xf0, 0x11, 0x00


	//----- nvinfo : EIATTR_KPARAM_INFO
	.align		4
.L_63:
        /*0028*/ 	.byte	0x04, 0x17
        /*002a*/ 	.short	(.L_65 - .L_64)
.L_64:
        /*002c*/ 	.word	0x00000000
        /*0030*/ 	.short	0x0007
        /*0032*/ 	.short	0x0038
        /*0034*/ 	.byte	0x00, 0xf0, 0x11, 0x00


	//----- nvinfo : EIATTR_KPARAM_INFO
	.align		4
.L_65:
        /*0038*/ 	.byte	0x04, 0x17
        /*003a*/ 	.short	(.L_67 - .L_66)
.L_66:
        /*003c*/ 	.word	0x00000000
        /*0040*/ 	.short	0x0006
        /*0042*/ 	.short	0x0030
        /*0044*/ 	.byte	0x00, 0xf5, 0x21, 0x00


	//----- nvinfo : EIATTR_KPARAM_INFO
	.align		4
.L_67:
        /*0048*/ 	.byte	0x04, 0x17
        /*004a*/ 	.short	(.L_69 - .L_68)
.L_68:
        /*004c*/ 	.word	0x00000000
        /*0050*/ 	.short	0x0005
        /*0052*/ 	.short	0x0028
        /*0054*/ 	.byte	0x00, 0xf5, 0x21, 0x00


	//----- nvinfo : EIATTR_KPARAM_INFO
	.align		4
.L_69:
        /*0058*/ 	.byte	0x04, 0x17
        /*005a*/ 	.short	(.L_71 - .L_70)
.L_70:
        /*005c*/ 	.word	0x00000000
        /*0060*/ 	.short	0x0004
        /*0062*/ 	.short	0x0020
        /*0064*/ 	.byte	0x00, 0xf5, 0x21, 0x00


	//----- nvinfo : EIATTR_KPARAM_INFO
	.align		4
.L_71:
        /*0068*/ 	.byte	0x04, 0x17
        /*006a*/ 	.short	(.L_73 - .L_72)
.L_72:
        /*006c*/ 	.word	0x00000000
        /*0070*/ 	.short	0x0003
        /*0072*/ 	.short	0x0018
        /*0074*/ 	.byte	0x00, 0xf5, 0x21, 0x00


	//----- nvinfo : EIATTR_KPARAM_INFO
	.align		4
.L_73:
        /*0078*/ 	.byte	0x04, 0x17
        /*007a*/ 	.short	(.L_75 - .L_74)
.L_74:
        /*007c*/ 	.word	0x00000000
        /*0080*/ 	.short	0x0002
        /*0082*/ 	.short	0x0010
        /*0084*/ 	.byte	0x00, 0xf5, 0x21, 0x00


	//----- nvinfo : EIATTR_KPARAM_INFO
	.align		4
.L_75:
        /*0088*/ 	.byte	0x04, 0x17
        /*008a*/ 	.short	(.L_77 - .L_76)
.L_76:
        /*008c*/ 	.word	0x00000000
        /*0090*/ 	.short	0x0001
        /*0092*/ 	.short	0x0008
        /*0094*/ 	.byte	0x00, 0xf5, 0x21, 0x00


	//----- nvinfo : EIATTR_KPARAM_INFO
	.align		4
.L_77:
        /*0098*/ 	.byte	0x04, 0x17
        /*009a*/ 	.short	(.L_79 - .L_78)
.L_78:
        /*009c*/ 	.word	0x00000000
        /*00a0*/ 	.short	0x0000
        /*00a2*/ 	.short	0x0000
        /*00a4*/ 	.byte	0x00, 0xf5, 0x21, 0x00


	//----- nvinfo : EIATTR_SPARSE_MMA_MASK
	.align		4
.L_79:
        /*00a8*/ 	.byte	0x03, 0x50
        /*00aa*/ 	.short	0x0000


	//----- nvinfo : EIATTR_MAXREG_COUNT
	.align		4
        /*00ac*/ 	.byte	0x03, 0x1b
        /*00ae*/ 	.short	0x00ff


	//----- nvinfo : EIATTR_NUM_BARRIERS
	.align		4
        /*00b0*/ 	.byte	0x02, 0x4c
        /*00b2*/ 	.byte	0x01
	.zero		1


	//----- nvinfo : EIATTR_MERCURY_ISA_VERSION
	.align		4
        /*00b4*/ 	.byte	0x03, 0x5f
        /*00b6*/ 	.short	0x0101


	//----- nvinfo : EIATTR_VRC_CTA_INIT_COUNT
	.align		4
        /*00b8*/ 	.byte	0x02, 0x4a
	.zero		1
	.zero		1


	//----- nvinfo : EIATTR_EXIT_INSTR_OFFSETS
	.align		4
        /*00bc*/ 	.byte	0x04, 0x1c
        /*00be*/ 	.short	(.L_81 - .L_80)


	//   ....[0]....
.L_80:
        /*00c0*/ 	.word	0x00000cb0


	//   ....[1]....
        /*00c4*/ 	.word	0x00000d80


	//   ....[2]....
        /*00c8*/ 	.word	0x00001820


	//----- nvinfo : EIATTR_CRS_STACK_SIZE
	.align		4
.L_81:
        /*00cc*/ 	.byte	0x04, 0x1e
        /*00ce*/ 	.short	(.L_83 - .L_82)
.L_82:
        /*00d0*/ 	.word	0x00000000


	//----- nvinfo : EIATTR_CBANK_PARAM_SIZE
	.align		4
.L_83:
        /*00d4*/ 	.byte	0x03, 0x19
        /*00d6*/ 	.short	0x0044


	//----- nvinfo : EIATTR_PARAM_CBANK
	.align		4
        /*00d8*/ 	.byte	0x04, 0x0a
        /*00da*/ 	.short	(.L_85 - .L_84)
	.align		4
.L_84:
        /*00dc*/ 	.word	index@(.nv.constant0._Z17forwardPassKernelPdS_S_S_S_S_S_iii)
        /*00e0*/ 	.short	0x0380
        /*00e2*/ 	.short	0x0044


	//----- nvinfo : EIATTR_SW_WAR
	.align		4
.L_85:
        /*00e4*/ 	.byte	0x04, 0x36
        /*00e6*/ 	.short	(.L_87 - .L_86)
.L_86:
        /*00e8*/ 	.word	0x00000008
.L_87:


//--------------------- .nv.info._Z13softmaxKernelPdi --------------------------
	.section	.nv.info._Z13softmaxKernelPdi,"",@"SHT_CUDA_INFO"
	.sectionflags	@""
	.align	4


	//----- nvinfo : EIATTR_CUDA_API_VERSION
	.align		4
        /*0000*/ 	.byte	0x04, 0x37
        /*0002*/ 	.short	(.L_89 - .L_88)
.L_88:
        /*0004*/ 	.word	0x00000082


	//----- nvinfo : EIATTR_KPARAM_INFO
	.align		4
.L_89:
        /*0008*/ 	.byte	0x04, 0x17
        /*000a*/ 	.short	(.L_91 - .L_90)
.L_90:
        /*000c*/ 	.word	0x00000000
        /*0010*/ 	.short	0x0001
        /*0012*/ 	.short	0x0008
        /*0014*/ 	.byte	0x00, 0xf0, 0x11, 0x00


	//----- nvinfo : EIATTR_KPARAM_INFO
	.align		4
.L_91:
        /*0018*/ 	.byte	0x04, 0x17
        /*001a*/ 	.short	(.L_93 - .L_92)
.L_92:
        /*001c*/ 	.word	0x00000000
        /*0020*/ 	.short	0x0000
        /*0022*/ 	.short	0x0000
        /*0024*/ 	.byte	0x00, 0xf5, 0x21, 0x00


	//----- nvinfo : EIATTR_SPARSE_MMA_MASK
	.align		4
.L_93:
        /*0028*/ 	.byte	0x03, 0x50
        /*002a*/ 	.short	0x0000


	//----- nvinfo : EIATTR_MAXREG_COUNT
	.align		4
        /*002c*/ 	.byte	0x03, 0x1b
        /*002e*/ 	.short	0x00ff


	//----- nvinfo : EIATTR_NUM_BARRIERS
	.align		4
        /*0030*/ 	.byte	0x02, 0x4c
        /*0032*/ 	.byte	0x01
	.zero		1


	//----- nvinfo : EIATTR_MERCURY_ISA_VERSION
	.align		4
        /*0034*/ 	.byte	0x03, 0x5f
        /*0036*/ 	.short	0x0101


	//----- nvinfo : EIATTR_VRC_CTA_INIT_COUNT
	.align		4
        /*0038*/ 	.byte	0x02, 0x4a
	.zero		1
	.zero		1


	//----- nvinfo : EIATTR_EXIT_INSTR_OFFSETS
	.align		4
        /*003c*/ 	.byte	0x04, 0x1c
        /*003e*/ 	.short	(.L_95 - .L_94)


	//   ....[0]....
.L_94:
        /*0040*/ 	.word	0x00000810


	//   ....[1]....
        /*0044*/ 	.word	0x00000a10


	//----- nvinfo : EIATTR_CRS_STACK_SIZE
	.align		4
.L_95:
        /*0048*/ 	.byte	0x04, 0x1e
        /*004a*/ 	.short	(.L_97 - .L_96)
.L_96:
        /*004c*/ 	.word	0x00000000


	//----- nvinfo : EIATTR_CBANK_PARAM_SIZE
	.align		4
.L_97:
        /*0050*/ 	.byte	0x03, 0x19
        /*0052*/ 	.short	0x000c


	//----- nvinfo : EIATTR_PARAM_CBANK
	.align		4
        /*0054*/ 	.byte	0x04, 0x0a
        /*0056*/ 	.short	(.L_99 - .L_98)
	.align		4
.L_98:
        /*0058*/ 	.word	index@(.nv.constant0._Z13softmaxKernelPdi)
        /*005c*/ 	.short	0x0380
        /*005e*/ 	.short	0x000c


	//----- nvinfo : EIATTR_SW_WAR
	.align		4
.L_99:
        /*0060*/ 	.byte	0x04, 0x36
        /*0062*/ 	.short	(.L_101 - .L_100)
.L_100:
        /*0064*/ 	.word	0x00000008
.L_101:


//--------------------- .nv.info._Z10reluKernelPdi --------------------------
	.section	.nv.info._Z10reluKernelPdi,"",@"SHT_CUDA_INFO"
	.sectionflags	@""
	.align	4


	//----- nvinfo : EIATTR_CUDA_API_VERSION
	.align		4
        /*0000*/ 	.byte	0x04, 0x37
        /*0002*/ 	.short	(.L_103 - .L_102)
.L_102:
        /*0004*/ 	.word	0x00000082


	//----- nvinfo : EIATTR_KPARAM_INFO
	.align		4
.L_103:
        /*0008*/ 	.byte	0x04, 0x17
        /*000a*/ 	.short	(.L_105 - .L_104)
.L_104:
        /*000c*/ 	.word	0x00000000
        /*0010*/ 	.short	0x0001
        /*0012*/ 	.short	0x0008
        /*0014*/ 	.byte	0x00, 0xf0, 0x11, 0x00


	//----- nvinfo : EIATTR_KPARAM_INFO
	.align		4
.L_105:
        /*0018*/ 	.byte	0x04, 0x17
        /*001a*/ 	.short	(.L_107 - .L_106)
.L_106:
        /*001c*/ 	.word	0x00000000
        /*0020*/ 	.short	0x0000
        /*0022*/ 	.short	0x0000
        /*0024*/ 	.byte	0x00, 0xf5, 0x21, 0x00


	//----- nvinfo : EIATTR_SPARSE_MMA_MASK
	.align		4
.L_107:
        /*0028*/ 	.byte	0x03, 0x50
        /*002a*/ 	.short	0x0000


	//----- nvinfo : EIATTR_MAXREG_COUNT
	.align		4
        /*002c*/ 	.byte	0x03, 0x1b
        /*002e*/ 	.short	0x00ff


	//----- nvinfo : EIATTR_MERCURY_ISA_VERSION
	.align		4
        /*0030*/ 	.byte	0x03, 0x5f
        /*0032*/ 	.short	0x0101


	//----- nvinfo : EIATTR_VRC_CTA_INIT_COUNT
	.align		4
        /*0034*/ 	.byte	0x02, 0x4a
	.zero		1
	.zero		1


	//----- nvinfo : EIATTR_EXIT_INSTR_OFFSETS
	.align		4
        /*0038*/ 	.byte	0x04, 0x1c
        /*003a*/ 	.short	(.L_109 - .L_108)


	//   ....[0]....
.L_108:
        /*003c*/ 	.word	0x00000070


	//   ....[1]....
        /*0040*/ 	.word	0x00000140


	//----- nvinfo : EIATTR_CBANK_PARAM_SIZE
	.align		4
.L_109:
        /*0044*/ 	.byte	0x03, 0x19
        /*0046*/ 	.short	0x000c


	//----- nvinfo : EIATTR_PARAM_CBANK
	.align		4
        /*0048*/ 	.byte	0x04, 0x0a
        /*004a*/ 	.short	(.L_111 - .L_110)
	.align		4
.L_110:
        /*004c*/ 	.word	index@(.nv.constant0._Z10reluKernelPdi)
        /*0050*/ 	.short	0x0380
        /*0052*/ 	.short	0x000c


	//----- nvinfo : EIATTR_SW_WAR
	.align		4
.L_111:
        /*0054*/ 	.byte	0x04, 0x36
        /*0056*/ 	.short	(.L_113 - .L_112)
.L_112:
        /*0058*/ 	.word	0x00000008
.L_113:


//--------------------- .nv.callgraph             --------------------------
	.section	.nv.callgraph,"",@"SHT_CUDA_CALLGRAPH"
	.align	4
	.sectionentsize	8
	.align		4
        /*0000*/ 	.word	0x00000000
	.align		4
        /*0004*/ 	.word	0xffffffff
	.align		4
        /*0008*/ 	.word	0x00000000
	.align		4
        /*000c*/ 	.word	0xfffffffe
	.align		4
        /*0010*/ 	.word	0x00000000
	.align		4
        /*0014*/ 	.word	0xfffffffd
	.align		4
        /*0018*/ 	.word	0x00000000
	.align		4
        /*001c*/ 	.word	0xfffffffc


//--------------------- .text._Z18backwardPassKernelPdS_S_S_S_S_S_S_iii --------------------------
	.section	.text._Z18backwardPassKernelPdS_S_S_S_S_S_S_iii,"ax",@progbits
	.align	128
        .global         _Z18backwardPassKernelPdS_S_S_S_S_S_S_iii
        .type           _Z18backwardPassKernelPdS_S_S_S_S_S_S_iii,@function
        .size           _Z18backwardPassKernelPdS_S_S_S_S_S_S_iii,(.L_x_85 - _Z18backwardPassKernelPdS_S_S_S_S_S_S_iii)
        .other          _Z18backwardPassKernelPdS_S_S_S_S_S_S_iii,@"STO_CUDA_ENTRY STV_DEFAULT"
_Z18backwardPassKernelPdS_S_S_S_S_S_S_iii:
.text._Z18backwardPassKernelPdS_S_S_S_S_S_S_iii:
[----:B------:R-:W-:Y:S01]  /*0000*/  LDC R1, c[0x0][0x37c] ;  /* 0x0000df00ff017b82 */ /* 0x000fe20000000800 */
[----:B------:R-:W0:Y:S01]  /*0010*/  S2R R16, SR_TID.X ;  /* 0x0000000000107919 */ /* 0x000e220000002100 */
[----:B------:R-:W1:Y:S01]  /*0020*/  LDCU UR4, c[0x0][0x3c8] ;  /* 0x00007900ff0477ac */ /* 0x000e620008000800 */
[----:B------:R-:W-:Y:S01]  /*0030*/  BSSY.RECONVERGENT B0, `(.L_x_0) ;  /* 0x0000016000007945 */ /* 0x000fe20003800200 */
[----:B------:R-:W2:Y:S01]  /*0040*/  LDCU.64 UR6, c[0x0][0x358] ;  /* 0x00006b00ff0677ac */ /* 0x000ea20008000a00 */
[----:B-1----:R-:W-:-:S05]  /*0050*/  IMAD.U32 R0, RZ, RZ, UR4 ;  /* 0x00000004ff007e24 */ /* 0x002fca000f8e00ff */
[----:B0-----:R-:W-:-:S13]  /*0060*/  ISETP.GE.AND P0, PT, R16, R0, PT ;  /* 0x000000001000720c */ /* 0x001fda0003f06270 */
[----:B--2---:R-:W-:Y:S05]  /*0070*/  @P0 BRA `(.L_x_1) ;  /* 0x0000000000440947 */ /* 0x004fea0003800000 */
[----:B------:R-:W0:Y:S01]  /*0080*/  S2R R7, SR_CgaCtaId ;  /* 0x0000000000077919 */ /* 0x000e220000008800 */
[----:B------:R-:W1:Y:S01]  /*0090*/  LDC R14, c[0x0][0x360] ;  /* 0x0000d800ff0e7b82 */ /* 0x000e620000000800 */
[----:B------:R-:W-:Y:S01]  /*00a0*/  MOV R6, 0x400 ;  /* 0x0000040000067802 */ /* 0x000fe20000000f00 */
[----:B------:R-:W-:-:S06]  /*00b0*/  IMAD.MOV.U32 R13, RZ, RZ, R16 ;  /* 0x000000ffff0d7224 */ /* 0x000fcc00078e0010 */
[----:B------:R-:W2:Y:S08]  /*00c0*/  LDC.64 R2, c[0x0][0x3b0] ;  /* 0x0000ec00ff027b82 */ /* 0x000eb00000000a00 */
[----:B------:R-:W3:Y:S01]  /*00d0*/  LDC.64 R4, c[0x0][0x3b8] ;  /* 0x0000ee00ff047b82 */ /* 0x000ee20000000a00 */
[----:B0-----:R-:W-:-:S07]  /*00e0*/  LEA R12, R7, R6, 0x18 ;  /* 0x00000006070c7211 */ /* 0x001fce00078ec0ff */
.L_x_2:
[----:B--2---:R-:W-:-:S04]  /*00f0*/  IMAD.WIDE R6, R13, 0x8, R2 ;  /* 0x000000080d067825 */ /* 0x004fc800078e0202 */
[C---:B---3--:R-:W-:Y:S02]  /*0100*/  IMAD.WIDE R8, R13.reuse, 0x8, R4 ;  /* 0x000000080d087825 */ /* 0x048fe400078e0204 */
[----:B------:R-:W2:Y:S04]  /*0110*/  LDG.E.64 R6, desc[UR6][R6.64] ;  /* 0x0000000606067981 */ /* 0x000ea8000c1e1b00 */
[----:B------:R-:W2:Y:S01]  /*0120*/  LDG.E.64 R8, desc[UR6][R8.64] ;  /* 0x0000000608087981 */ /* 0x000ea2000c1e1b00 */
[----:B0-----:R-:W-:Y:S01]  /*0130*/  LEA R15, R13, R12, 0x3 ;  /* 0x0000000c0d0f7211 */ /* 0x001fe200078e18ff */
[----:B-1----:R-:W-:-:S05]  /*0140*/  IMAD.IADD R13, R14, 0x1, R13 ;  /* 0x000000010e0d7824 */ /* 0x002fca00078e020d */
[----:B------:R-:W-:Y:S01]  /*0150*/  ISETP.GE.AND P0, PT, R13, R0, PT ;  /* 0x000000000d00720c */ /* 0x000fe20003f06270 */
[----:B--2---:R-:W-:-:S07]  /*0160*/  DADD R10, R6, -R8 ;  /* 0x00000000060a7229 */ /* 0x004fce0000000808 */
[----:B------:R0:W-:Y:S05]  /*0170*/  STS.64 [R15], R10 ;  /* 0x0000000a0f007388 */ /* 0x0001ea0000000a00 */
[----:B------:R-:W-:Y:S05]  /*0180*/  @!P0 BRA `(.L_x_2) ;  /* 0xfffffffc00d88947 */ /* 0x000fea000383ffff */
.L_x_1:
[----:B------:R-:W-:Y:S05]  /*0190*/  BSYNC.RECONVERGENT B0 ;  /* 0x0000000000007941 */ /* 0x000fea0003800200 */
.L_x_0:
[----:B------:R-:W1:Y:S01]  /*01a0*/  LDCU UR4, c[0x0][0x3c4] ;  /* 0x00007880ff0477ac */ /* 0x000e620008000800 */
[----:B------:R-:W-:Y:S01]  /*01b0*/  BSSY.RECONVERGENT B0, `(.L_x_3) ;  /* 0x00000d0000007945 */ /* 0x000fe20003800200 */
[----:B-1----:R-:W-:Y:S01]  /*01c0*/  IMAD.U32 R8, RZ, RZ, UR4 ;  /* 0x00000004ff087e24 */ /* 0x002fe2000f8e00ff */
[----:B------:R-:W-:Y:S04]  /*01d0*/  BAR.SYNC.DEFER_BLOCKING 0x0 ;  /* 0x0000000000007b1d */ /* 0x000fe80000010000 */
[----:B------:R-:W-:-:S13]  /*01e0*/  ISETP.GE.AND P0, PT, R16, R8, PT ;  /* 0x000000081000720c */ /* 0x000fda0003f06270 */
[----:B------:R-:W-:Y:S05]  /*01f0*/  @P0 BRA `(.L_x_4) ;  /* 0x0000000c002c0947 */ /* 0x000fea0003800000 */
[----:B------:R-:W1:Y:S01]  /*0200*/  LDC R2, c[0x0][0x360] ;  /* 0x0000d800ff027b82 */ /* 0x000e620000000800 */
[----:B------:R-:W-:-:S13]  /*0210*/  ISETP.GT.AND P0, PT, R0, RZ, PT ;  /* 0x000000ff0000720c */ /* 0x000fda0003f04270 */
[----:B------:R-:W-:Y:S05]  /*0220*/  @P0 BRA `(.L_x_5) ;  /* 0x00000000002c0947 */ /* 0x000fea0003800000 */
[----:B------:R-:W2:Y:S01]  /*0230*/  S2R R5, SR_CgaCtaId ;  /* 0x0000000000057919 */ /* 0x000ea20000008800 */
[----:B------:R-:W-:Y:S01]  /*0240*/  MOV R4, 0x400 ;  /* 0x0000040000047802 */ /* 0x000fe20000000f00 */
[----:B------:R-:W-:-:S03]  /*0250*/  IMAD.MOV.U32 R3, RZ, RZ, R16 ;  /* 0x000000ffff037224 */ /* 0x000fc600078e0010 */
[----:B------:R-:W-:-:S04]  /*0260*/  IADD3 R4, PT, PT, R4, 0x50, RZ ;  /* 0x0000005004047810 */ /* 0x000fc80007ffe0ff */
[----:B--2---:R-:W-:-:S07]  /*0270*/  LEA R4, R5, R4, 0x18 ;  /* 0x0000000405047211 */ /* 0x004fce00078ec0ff */
.L_x_6:
[----:B------:R-:W-:Y:S01]  /*0280*/  IMAD R5, R3, 0x8, R4 ;  /* 0x0000000803057824 */ /* 0x000fe200078e0204 */
[----:B-1----:R-:W-:-:S04]  /*0290*/  IADD3 R3, PT, PT, R2, R3, RZ ;  /* 0x0000000302037210 */ /* 0x002fc80007ffe0ff */
[----:B------:R2:W-:Y:S01]  /*02a0*/  STS.64 [R5], RZ ;  /* 0x000000ff05007388 */ /* 0x0005e20000000a00 */
[----:B------:R-:W-:-:S13]  /*02b0*/  ISETP.GE.AND P0, PT, R3, R8, PT ;  /* 0x000000080300720c */ /* 0x000fda0003f06270 */
[----:B--2---:R-:W-:Y:S05]  /*02c0*/  @!P0 BRA `(.L_x_6) ;  /* 0xfffffffc00ec8947 */ /* 0x004fea000383ffff */
[----:B------:R-:W-:Y:S05]  /*02d0*/  BRA `(.L_x_4) ;  /* 0x0000000800f47947 */ /* 0x000fea0003800000 */
.L_x_5:
[C---:B------:R-:W-:Y:S02]  /*02e0*/  LOP3.LUT R7, R0.reuse, 0xf, RZ, 0xc0, !PT ;  /* 0x0000000f00077812 */ /* 0x040fe400078ec0ff */
[----:B------:R-:W-:Y:S02]  /*02f0*/  LOP3.LUT R6, R0, 0x7, RZ, 0xc0, !PT ;  /* 0x0000000700067812 */ /* 0x000fe400078ec0ff */
[----:B------:R-:W-:Y:S01]  /*0300*/  MOV R5, R16 ;  /* 0x0000001000057202 */ /* 0x000fe20000000f00 */
[----:B------:R-:W-:Y:S02]  /*0310*/  VIADD R3, R7, 0xffffffff ;  /* 0xffffffff07037836 */ /* 0x000fe40000000000 */
[----:B------:R-:W-:-:S03]  /*0320*/  VIADD R4, R6, 0xffffffff ;  /* 0xffffffff06047836 */ /* 0x000fc60000000000 */
[----:B------:R-:W-:Y:S02]  /*0330*/  ISETP.GE.U32.AND P0, PT, R3, 0x7, PT ;  /* 0x000000070300780c */ /* 0x000fe40003f06070 */
[----:B------:R-:W-:Y:S02]  /*0340*/  ISETP.GE.U32.AND P1, PT, R4, 0x3, PT ;  /* 0x000000030400780c */ /* 0x000fe40003f26070 */
[C---:B------:R-:W-:Y:S02]  /*0350*/  LOP3.LUT R3, R0.reuse, 0x7ffffff0, RZ, 0xc0, !PT ;  /* 0x7ffffff000037812 */ /* 0x040fe400078ec0ff */
[----:B------:R-:W-:-:S09]  /*0360*/  LOP3.LUT R4, R0, 0x3, RZ, 0xc0, !PT ;  /* 0x0000000300047812 */ /* 0x000fd200078ec0ff */
.L_x_12:
[----:B------:R-:W2:Y:S01]  /*0370*/  LDCU UR4, c[0x0][0x3c8] ;  /* 0x00007900ff0477ac */ /* 0x000ea20008000800 */
[----:B------:R-:W-:Y:S01]  /*0380*/  IMAD.MOV.U32 R18, RZ, RZ, RZ ;  /* 0x000000ffff127224 */ /* 0x000fe200078e00ff */
[----:B0-----:R-:W-:Y:S01]  /*0390*/  CS2R R14, SRZ ;  /* 0x00000000000e7805 */ /* 0x001fe2000001ff00 */
[----:B--2---:R-:W-:-:S05]  /*03a0*/  IMAD.U32 R0, RZ, RZ, UR4 ;  /* 0x00000004ff007e24 */ /* 0x004fca000f8e00ff */
[----:B------:R-:W-:-:S13]  /*03b0*/  ISETP.GE.U32.AND P2, PT, R0, 0x10, PT ;  /* 0x000000100000780c */ /* 0x000fda0003f46070 */
[----:B------:R-:W-:Y:S05]  /*03c0*/  @!P2 BRA `(.L_x_7) ;  /* 0x000000040014a947 */ /* 0x000fea0003800000 */
[----:B------:R-:W0:Y:S01]  /*03d0*/  S2R R8, SR_CgaCtaId ;  /* 0x0000000000087919 */ /* 0x000e220000008800 */
[----:B------:R-:W-:Y:S01]  /*03e0*/  MOV R17, 0x400 ;  /* 0x0000040000117802 */ /* 0x000fe20000000f00 */
[----:B------:R-:W-:Y:S01]  /*03f0*/  HFMA2 R18, -RZ, RZ, 0, 0 ;  /* 0x00000000ff127431 */ /* 0x000fe200000001ff */
[----:B------:R-:W-:Y:S02]  /*0400*/  CS2R R14, SRZ ;  /* 0x00000000000e7805 */ /* 0x000fe4000001ff00 */
[----:B0-----:R-:W-:-:S07]  /*0410*/  LEA R17, R8, R17, 0x18 ;  /* 0x0000001108117211 */ /* 0x001fce00078ec0ff */
.L_x_8:
[----:B------:R-:W0:Y:S08]  /*0420*/  LDC R12, c[0x0][0x3c4] ;  /* 0x0000f100ff0c7b82 */ /* 0x000e300000000800 */
[----:B------:R-:W2:Y:S01]  /*0430*/  LDC.64 R10, c[0x0][0x390] ;  /* 0x0000e400ff0a7b82 */ /* 0x000ea20000000a00 */
[----:B0-----:R-:W-:-:S04]  /*0440*/  IMAD R9, R18, R12, R5 ;  /* 0x0000000c12097224 */ /* 0x001fc800078e0205 */
[----:B--2---:R-:W-:-:S05]  /*0450*/  IMAD.WIDE R10, R9, 0x8, R10 ;  /* 0x00000008090a7825 */ /* 0x004fca00078e020a */
[----:B------:R0:W2:Y:S01]  /*0460*/  LDG.E.64 R24, desc[UR6][R10.64] ;  /* 0x000000060a187981 */ /* 0x0000a2000c1e1b00 */
[----:B------:R-:W-:-:S05]  /*0470*/  IMAD.WIDE R20, R12, 0x8, R10 ;  /* 0x000000080c147825 */ /* 0x000fca00078e020a */
[----:B------:R-:W3:Y:S01]  /*0480*/  LDG.E.64 R26, desc[UR6][R20.64] ;  /* 0x00000006141a7981 */ /* 0x000ee2000c1e1b00 */
[----:B------:R-:W-:-:S05]  /*0490*/  IMAD.WIDE R22, R12, 0x8, R20 ;  /* 0x000000080c167825 */ /* 0x000fca00078e0214 */
[----:B------:R4:W5:Y:S01]  /*04a0*/  LDG.E.64 R20, desc[UR6][R22.64] ;  /* 0x0000000616147981 */ /* 0x000962000c1e1b00 */
[----:B------:R-:W-:-:S05]  /*04b0*/  IMAD R19, R18, 0x8, R17 ;  /* 0x0000000812137824 */ /* 0x000fca00078e0211 */
[----:B0-----:R-:W2:Y:S01]  /*04c0*/  LDS.128 R8, [R19] ;  /* 0x0000000013087984 */ /* 0x001ea20000000c00 */
[----:B----4-:R-:W-:-:S05]  /*04d0*/  IMAD.WIDE R22, R12, 0x8, R22 ;  /* 0x000000080c167825 */ /* 0x010fca00078e0216 */
[----:B------:R-:W4:Y:S01]  /*04e0*/  LDG.E.64 R28, desc[UR6][R22.64] ;  /* 0x00000006161c7981 */ /* 0x000f22000c1e1b00 */
[----:B--2---:R-:W-:Y:S01]  /*04f0*/  DFMA R8, R24, R8, R14 ;  /* 0x000000081808722b */ /* 0x004fe2000000000e */
[----:B------:R-:W-:-:S05]  /*0500*/  IMAD.WIDE R14, R12, 0x8, R22 ;  /* 0x000000080c0e7825 */ /* 0x000fca00078e0216 */
[----:B------:R0:W2:Y:S02]  /*0510*/  LDG.E.64 R24, desc[UR6][R14.64] ;  /* 0x000000060e187981 */ /* 0x0000a4000c1e1b00 */
[----:B---3--:R-:W-:Y:S02]  /*0520*/  DFMA R26, R26, R10, R8 ;  /* 0x0000000a1a1a722b */ /* 0x008fe40000000008 */
[----:B------:R-:W5:Y:S01]  /*0530*/  LDS.128 R8, [R19+0x10] ;  /* 0x0000100013087984 */ /* 0x000f620000000c00 */
[----:B0-----:R-:W-:-:S05]  /*0540*/  IMAD.WIDE R14, R12, 0x8, R14 ;  /* 0x000000080c0e7825 */ /* 0x001fca00078e020e */
[----:B------:R0:W3:Y:S01]  /*0550*/  LDG.E.64 R22, desc[UR6][R14.64] ;  /* 0x000000060e167981 */ /* 0x0000e2000c1e1b00 */
[----:B-----5:R-:W-:Y:S01]  /*0560*/  DFMA R8, R20, R8, R26 ;  /* 0x000000081408722b */ /* 0x020fe2000000001a */
[----:B------:R-:W-:-:S05]  /*0570*/  IMAD.WIDE R26, R12, 0x8, R14 ;  /* 0x000000080c1a7825 */ /* 0x000fca00078e020e */
[----:B------:R-:W5:Y:S02]  /*0580*/  LDG.E.64 R20, desc[UR6][R26.64] ;  /* 0x000000061a147981 */ /* 0x000f64000c1e1b00 */
[----:B----4-:R-:W-:Y:S02]  /*0590*/  DFMA R28, R28, R10, R8 ;  /* 0x0000000a1c1c722b */ /* 0x010fe40000000008 */
[----:B------:R-:W2:Y:S01]  /*05a0*/  LDS.128 R8, [R19+0x20] ;  /* 0x0000200013087984 */ /* 0x000ea20000000c00 */
[----:B0-----:R-:W-:-:S05]  /*05b0*/  IMAD.WIDE R14, R12, 0x8, R26 ;  /* 0x000000080c0e7825 */ /* 0x001fca00078e021a */
[----:B------:R-:W4:Y:S01]  /*05c0*/  LDG.E.64 R26, desc[UR6][R14.64] ;  /* 0x000000060e1a7981 */ /* 0x000f22000c1e1b00 */
[----:B--2---:R-:W-:Y:S01]  /*05d0*/  DFMA R8, R24, R8, R28 ;  /* 0x000000081808722b */ /* 0x004fe2000000001c */
[----:B------:R-:W-:-:S05]  /*05e0*/  IMAD.WIDE R28, R12, 0x8, R14 ;  /* 0x000000080c1c7825 */ /* 0x000fca00078e020e */
[----:B------:R0:W2:Y:S02]  /*05f0*/  LDG.E.64 R14, desc[UR6][R28.64] ;  /* 0x000000061c0e7981 */ /* 0x0000a4000c1e1b00 */
[----:B---3--:R-:W-:Y:S02]  /*0600*/  DFMA R22, R22, R10, R8 ;  /* 0x0000000a1616722b */ /* 0x008fe40000000008 */
[----:B------:R-:W5:Y:S01]  /*0610*/  LDS.128 R8, [R19+0x30] ;  /* 0x0000300013087984 */ /* 0x000f620000000c00 */
[----:B0-----:R-:W-:-:S05]  /*0620*/  IMAD.WIDE R28, R12, 0x8, R28 ;  /* 0x000000080c1c7825 */ /* 0x001fca00078e021c */
[----:B-----5:R-:W-:Y:S02]  /*0630*/  DFMA R8, R20, R8, R22 ;  /* 0x000000081408722b */ /* 0x020fe40000000016 */
[----:B------:R-:W3:Y:S01]  /*0640*/  LDG.E.64 R22, desc[UR6][R28.64] ;  /* 0x000000061c167981 */ /* 0x000ee2000c1e1b00 */
[----:B------:R-:W-:-:S05]  /*0650*/  IMAD.WIDE R24, R12, 0x8, R28 ;  /* 0x000000080c187825 */ /* 0x000fca00078e021c */
[----:B------:R0:W5:Y:S01]  /*0660*/  LDG.E.64 R20, desc[UR6][R24.64] ;  /* 0x0000000618147981 */ /* 0x000162000c1e1b00 */
[----:B----4-:R-:W-:-:S03]  /*0670*/  DFMA R26, R26, R10, R8 ;  /* 0x0000000a1a1a722b */ /* 0x010fc60000000008 */
[----:B------:R-:W2:Y:S01]  /*0680*/  LDS.128 R8, [R19+0x40] ;  /* 0x0000400013087984 */ /* 0x000ea20000000c00 */
[----:B0-----:R-:W-:-:S04]  /*0690*/  IMAD.WIDE R24, R12, 0x8, R24 ;  /* 0x000000080c187825 */ /* 0x001fc800078e0218 */
[----:B--2---:R-:W-:Y:S02]  /*06a0*/  DFMA R8, R14, R8, R26 ;  /* 0x000000080e08722b */ /* 0x004fe4000000001a */
[----:B------:R0:W2:Y:S02]  /*06b0*/  LDG.E.64 R26, desc[UR6][R24.64] ;  /* 0x00000006181a7981 */ /* 0x0000a4000c1e1b00 */
[----:B0-----:R-:W-:-:S05]  /*06c0*/  IMAD.WIDE R24, R12, 0x8, R24 ;  /* 0x000000080c187825 */ /* 0x001fca00078e0218 */
[----:B------:R-:W4:Y:S01]  /*06d0*/  LDG.E.64 R14, desc[UR6][R24.64] ;  /* 0x00000006180e7981 */ /* 0x000f22000c1e1b00 */
[----:B---3--:R-:W-:-:S03]  /*06e0*/  DFMA R22, R22, R10, R8 ;  /* 0x0000000a1616722b */ /* 0x008fc60000000008 */
[----:B------:R-:W5:Y:S01]  /*06f0*/  LDS.128 R8, [R19+0x50] ;  /* 0x0000500013087984 */ /* 0x000f620000000c00 */
[----:B------:R-:W-:-:S04]  /*0700*/  IMAD.WIDE R28, R12, 0x8, R24 ;  /* 0x000000080c1c7825 */ /* 0x000fc800078e0218 */
[----:B-----5:R-:W-:Y:S02]  /*0710*/  DFMA R8, R20, R8, R22 ;  /* 0x000000081408722b */ /* 0x020fe40000000016 */
[----:B------:R0:W3:Y:S02]  /*0720*/  LDG.E.64 R22, desc[UR6][R28.64] ;  /* 0x000000061c167981 */ /* 0x0000e4000c1e1b00 */
[----:B0-----:R-:W-:-:S05]  /*0730*/  IMAD.WIDE R28, R12, 0x8, R28 ;  /* 0x000000080c1c7825 */ /* 0x001fca00078e021c */
[----:B------:R-:W5:Y:S01]  /*0740*/  LDG.E.64 R20, desc[UR6][R28.64] ;  /* 0x000000061c147981 */ /* 0x000f62000c1e1b00 */
[----:B------:R-:W-:-:S05]  /*0750*/  IMAD.WIDE R12, R12, 0x8, R28 ;  /* 0x000000080c0c7825 */ /* 0x000fca00078e021c */
[----:B------:R0:W5:Y:S01]  /*0760*/  LDG.E.64 R24, desc[UR6][R12.64] ;  /* 0x000000060c187981 */ /* 0x000162000c1e1b00 */
[----:B------:R-:W-:-:S05]  /*0770*/  VIADD R18, R18, 0x10 ;  /* 0x0000001012127836 */ /* 0x000fca0000000000 */
[----:B------:R-:W-:Y:S01]  /*0780*/  ISETP.NE.AND P2, PT, R18, R3, PT ;  /* 0x000000031200720c */ /* 0x000fe20003f45270 */
[----:B--2---:R-:W-:Y:S01]  /*0790*/  DFMA R26, R26, R10, R8 ;  /* 0x0000000a1a1a722b */ /* 0x004fe20000000008 */
[----:B------:R-:W4:Y:S07]  /*07a0*/  LDS.128 R8, [R19+0x60] ;  /* 0x0000600013087984 */ /* 0x000f2e0000000c00 */
[----:B----4-:R-:W-:Y:S01]  /*07b0*/  DFMA R8, R14, R8, R26 ;  /* 0x000000080e08722b */ /* 0x010fe2000000001a */
[----:B0-----:R-:W5:Y:S07]  /*07c0*/  LDS.128 R12, [R19+0x70] ;  /* 0x00007000130c7984 */ /* 0x001f6e0000000c00 */
[----:B---3--:R-:W-:-:S08]  /*07d0*/  DFMA R8, R22, R10, R8 ;  /* 0x0000000a1608722b */ /* 0x008fd00000000008 */
[----:B-----5:R-:W-:-:S08]  /*07e0*/  DFMA R8, R20, R12, R8 ;  /* 0x0000000c1408722b */ /* 0x020fd00000000008 */
[----:B------:R-:W-:Y:S01]  /*07f0*/  DFMA R14, R24, R14, R8 ;  /* 0x0000000e180e722b */ /* 0x000fe20000000008 */
[----:B------:R-:W-:Y:S10]  /*0800*/  @P2 BRA `(.L_x_8) ;  /* 0xfffffffc00042947 */ /* 0x000ff4000383ffff */
[----:B------:R-:W-:-:S07]  /*0810*/  MOV R18, R3 ;  /* 0x0000000300127202 */ /* 0x000fce0000000f00 */
.L_x_7:
[----:B------:R-:W-:-:S13]  /*0820*/  ISETP.NE.AND P2, PT, R7, RZ, PT ;  /* 0x000000ff0700720c */ /* 0x000fda0003f45270 */
[----:B------:R-:W-:Y:S05]  /*0830*/  @!P2 BRA `(.L_x_9) ;  /* 0x000000040054a947 */ /* 0x000fea0003800000 */
[----:B------:R-:W-:Y:S01]  /*0840*/  ISETP.NE.AND P2, PT, R6, RZ, PT ;  /* 0x000000ff0600720c */ /* 0x000fe20003f45270 */
[----:B------:R-:W-:-:S12]  /*0850*/  @!P0 BRA `(.L_x_10) ;  /* 0x0000000000908947 */ /* 0x000fd80003800000 */
[----:B------:R-:W0:Y:S08]  /*0860*/  LDC R19, c[0x0][0x3c4] ;  /* 0x0000f100ff137b82 */ /* 0x000e300000000800 */
[----:B------:R-:W2:Y:S01]  /*0870*/  LDC.64 R28, c[0x0][0x390] ;  /* 0x0000e400ff1c7b82 */ /* 0x000ea20000000a00 */
[----:B0-----:R-:W-:-:S04]  /*0880*/  IMAD R9, R18, R19, R5 ;  /* 0x0000001312097224 */ /* 0x001fc800078e0205 */
[----:B--2---:R-:W-:-:S05]  /*0890*/  IMAD.WIDE R28, R9, 0x8, R28 ;  /* 0x00000008091c7825 */ /* 0x004fca00078e021c */
[----:B------:R-:W2:Y:S01]  /*08a0*/  LDG.E.64 R12, desc[UR6][R28.64] ;  /* 0x000000061c0c7981 */ /* 0x000ea2000c1e1b00 */
[----:B------:R-:W-:-:S05]  /*08b0*/  IMAD.WIDE R24, R19, 0x8, R28 ;  /* 0x0000000813187825 */ /* 0x000fca00078e021c */
[----:B------:R0:W3:Y:S02]  /*08c0*/  LDG.E.64 R22, desc[UR6][R24.64] ;  /* 0x0000000618167981 */ /* 0x0000e4000c1e1b00 */
[----:B0-----:R-:W-:-:S05]  /*08d0*/  IMAD.WIDE R24, R19, 0x8, R24 ;  /* 0x0000000813187825 */ /* 0x001fca00078e0218 */
[----:B------:R-:W4:Y:S01]  /*08e0*/  LDG.E.64 R20, desc[UR6][R24.64] ;  /* 0x0000000618147981 */ /* 0x000f22000c1e1b00 */
[----:B------:R-:W0:Y:S01]  /*08f0*/  S2UR UR5, SR_CgaCtaId ;  /* 0x00000000000579c3 */ /* 0x000e220000008800 */
[----:B------:R-:W-:Y:S01]  /*0900*/  UMOV UR4, 0x400 ;  /* 0x0000040000047882 */ /* 0x000fe20000000000 */
[----:B------:R-:W-:Y:S01]  /*0910*/  IMAD.WIDE R26, R19, 0x8, R24 ;  /* 0x00000008131a7825 */ /* 0x000fe200078e0218 */
[----:B0-----:R-:W-:-:S06]  /*0920*/  ULEA UR4, UR5, UR4, 0x18 ;  /* 0x0000000405047291 */ /* 0x001fcc000f8ec0ff */
[----:B------:R-:W-:-:S05]  /*0930*/  LEA R17, R18, UR4, 0x3 ;  /* 0x0000000412117c11 */ /* 0x000fca000f8e18ff */
[----:B------:R-:W2:Y:S02]  /*0940*/  LDS.128 R8, [R17] ;  /* 0x0000000011087984 */ /* 0x000ea40000000c00 */
[----:B--2---:R-:W-:Y:S02]  /*0950*/  DFMA R8, R12, R8, R14 ;  /* 0x000000080c08722b */ /* 0x004fe4000000000e */
[----:B------:R0:W2:Y:S06]  /*0960*/  LDG.E.64 R14, desc[UR6][R26.64] ;  /* 0x000000061a0e7981 */ /* 0x0000ac000c1e1b00 */
[----:B---3--:R-:W-:-:S02]  /*0970*/  DFMA R22, R22, R10, R8 ;  /* 0x0000000a1616722b */ /* 0x008fc40000000008 */
[----:B------:R-:W4:Y:S01]  /*0980*/  LDS.128 R8, [R17+0x10] ;  /* 0x0000100011087984 */ /* 0x000f220000000c00 */
[----:B0-----:R-:W-:-:S05]  /*0990*/  IMAD.WIDE R26, R19, 0x8, R26 ;  /* 0x00000008131a7825 */ /* 0x001fca00078e021a */
[----:B------:R-:W3:Y:S01]  /*09a0*/  LDG.E.64 R12, desc[UR6][R26.64] ;  /* 0x000000061a0c7981 */ /* 0x000ee2000c1e1b00 */
[----:B------:R-:W-:-:S05]  /*09b0*/  IMAD.WIDE R28, R19, 0x8, R26 ;  /* 0x00000008131c7825 */ /* 0x000fca00078e021a */
[----:B------:R0:W5:Y:S02]  /*09c0*/  LDG.E.64 R24, desc[UR6][R28.64] ;  /* 0x000000061c187981 */ /* 0x000164000c1e1b00 */
[----:B0-----:R-:W-:Y:S01]  /*09d0*/  IMAD.WIDE R28, R19, 0x8, R28 ;  /* 0x00000008131c7825 */ /* 0x001fe200078e021c */
[----:B----4-:R-:W-:-:S04]  /*09e0*/  DFMA R8, R20, R8, R22 ;  /* 0x000000081408722b */ /* 0x010fc80000000016 */
[----:B------:R-:W4:Y:S01]  /*09f0*/  LDG.E.64 R22, desc[UR6][R28.64] ;  /* 0x000000061c167981 */ /* 0x000f22000c1e1b00 */
[----:B------:R-:W-:-:S06]  /*0a00*/  IMAD.WIDE R20, R19, 0x8, R28 ;  /* 0x0000000813147825 */ /* 0x000fcc00078e021c */
[----:B------:R-:W4:Y:S01]  /*0a10*/  LDG.E.64 R20, desc[UR6][R20.64] ;  /* 0x0000000614147981 */ /* 0x000f22000c1e1b00 */
[----:B------:R-:W-:Y:S01]  /*0a20*/  VIADD R18, R18, 0x8 ;  /* 0x0000000812127836 */ /* 0x000fe20000000000 */
[----:B--2---:R-:W-:Y:S02]  /*0a30*/  DFMA R14, R14, R10, R8 ;  /* 0x0000000a0e0e722b */ /* 0x004fe40000000008 */
[----:B------:R-:W3:Y:S06]  /*0a40*/  LDS.128 R8, [R17+0x20] ;  /* 0x0000200011087984 */ /* 0x000eec0000000c00 */
[----:B---3--:R-:W-:-:S02]  /*0a50*/  DFMA R8, R12, R8, R14 ;  /* 0x000000080c08722b */ /* 0x008fc4000000000e */
[----:B------:R-:W4:Y:S06]  /*0a60*/  LDS.128 R12, [R17+0x30] ;  /* 0x00003000110c7984 */ /* 0x000f2c0000000c00 */
[----:B-----5:R-:W-:-:S08]  /*0a70*/  DFMA R8, R24, R10, R8 ;  /* 0x0000000a1808722b */ /* 0x020fd00000000008 */
[----:B----4-:R-:W-:-:S08]  /*0a80*/  DFMA R8, R22, R12, R8 ;  /* 0x0000000c1608722b */ /* 0x010fd00000000008 */
[----:B------:R-:W-:-:S11]  /*0a90*/  DFMA R14, R20, R14, R8 ;  /* 0x0000000e140e722b */ /* 0x000fd60000000008 */
.L_x_10:
[----:B------:R-:W-:Y:S05]  /*0aa0*/  @!P2 BRA `(.L_x_9) ;  /* 0x0000000000b8a947 */ /* 0x000fea0003800000 */
[----:B------:R-:W-:Y:S01]  /*0ab0*/  ISETP.NE.AND P2, PT, R4, RZ, PT ;  /* 0x000000ff0400720c */ /* 0x000fe20003f45270 */
[----:B------:R-:W-:-:S12]  /*0ac0*/  @!P1 BRA `(.L_x_11) ;  /* 0x0000000000589947 */ /* 0x000fd80003800000 */
        /* <DEDUP_REMOVED lines=8> */
[----:B------:R-:W4:Y:S01]  /*0b50*/  LDG.E.64 R22, desc[UR6][R26.64] ;  /* 0x000000061a167981 */ /* 0x000f22000c1e1b00 */
[----:B------:R-:W-:-:S06]  /*0b60*/  IMAD.WIDE R20, R21, 0x8, R26 ;  /* 0x0000000815147825 */ /* 0x000fcc00078e021a */
[----:B------:R-:W5:Y:S01]  /*0b70*/  LDG.E.64 R20, desc[UR6][R20.64] ;  /* 0x0000000614147981 */ /* 0x000f62000c1e1b00 */
[----:B------:R-:W1:Y:S01]  /*0b80*/  S2UR UR5, SR_CgaCtaId ;  /* 0x00000000000579c3 */ /* 0x000e620000008800 */
[----:B------:R-:W-:Y:S02]  /*0b90*/  UMOV UR4, 0x400 ;  /* 0x0000040000047882 */ /* 0x000fe40000000000 */
[----:B-1----:R-:W-:-:S06]  /*0ba0*/  ULEA UR4, UR5, UR4, 0x18 ;  /* 0x0000000405047291 */ /* 0x002fcc000f8ec0ff */
[C---:B------:R-:W-:Y:S01]  /*0bb0*/  LEA R17, R18.reuse, UR4, 0x3 ;  /* 0x0000000412117c11 */ /* 0x040fe2000f8e18ff */
[----:B------:R-:W-:-:S04]  /*0bc0*/  VIADD R18, R18, 0x4 ;  /* 0x0000000412127836 */ /* 0x000fc80000000000 */
[----:B0-----:R-:W2:Y:S02]  /*0bd0*/  LDS.128 R8, [R17] ;  /* 0x0000000011087984 */ /* 0x001ea40000000c00 */
[----:B--2---:R-:W-:Y:S02]  /*0be0*/  DFMA R8, R12, R8, R14 ;  /* 0x000000080c08722b */ /* 0x004fe4000000000e */
[----:B------:R-:W4:Y:S06]  /*0bf0*/  LDS.128 R12, [R17+0x10] ;  /* 0x00001000110c7984 */ /* 0x000f2c0000000c00 */
[----:B---3--:R-:W-:-:S08]  /*0c00*/  DFMA R8, R24, R10, R8 ;  /* 0x0000000a1808722b */ /* 0x008fd00000000008 */
[----:B----4-:R-:W-:-:S08]  /*0c10*/  DFMA R8, R22, R12, R8 ;  /* 0x0000000c1608722b */ /* 0x010fd00000000008 */
[----:B-----5:R-:W-:-:S11]  /*0c20*/  DFMA R14, R20, R14, R8 ;  /* 0x0000000e140e722b */ /* 0x020fd60000000008 */
.L_x_11:
[----:B------:R-:W-:Y:S05]  /*0c30*/  @!P2 BRA `(.L_x_9) ;  /* 0x000000000054a947 */ /* 0x000fea0003800000 */
[----:B------:R-:W0:Y:S08]  /*0c40*/  LDC R17, c[0x0][0x3c4] ;  /* 0x0000f100ff117b82 */ /* 0x000e300000000800 */
[----:B------:R-:W2:Y:S01]  /*0c50*/  LDC.64 R12, c[0x0][0x390] ;  /* 0x0000e400ff0c7b82 */ /* 0x000ea20000000a00 */
[----:B0-----:R-:W-:-:S04]  /*0c60*/  IMAD R9, R18, R17, R5 ;  /* 0x0000001112097224 */ /* 0x001fc800078e0205 */
[----:B--2---:R-:W-:-:S05]  /*0c70*/  IMAD.WIDE R12, R9, 0x8, R12 ;  /* 0x00000008090c7825 */ /* 0x004fca00078e020c */
[----:B------:R-:W2:Y:S01]  /*0c80*/  LDG.E.64 R20, desc[UR6][R12.64] ;  /* 0x000000060c147981 */ /* 0x000ea2000c1e1b00 */
[----:B------:R-:W0:Y:S01]  /*0c90*/  S2UR UR5, SR_CgaCtaId ;  /* 0x00000000000579c3 */ /* 0x000e220000008800 */
[----:B------:R-:W-:Y:S01]  /*0ca0*/  UMOV UR4, 0x400 ;  /* 0x0000040000047882 */ /* 0x000fe20000000000 */
[----:B------:R-:W-:Y:S01]  /*0cb0*/  ISETP.NE.AND P2, PT, R4, 0x1, PT ;  /* 0x000000010400780c */ /* 0x000fe20003f45270 */
[----:B0-----:R-:W-:-:S06]  /*0cc0*/  ULEA UR4, UR5, UR4, 0x18 ;  /* 0x0000000405047291 */ /* 0x001fcc000f8ec0ff */
[----:B------:R-:W-:-:S05]  /*0cd0*/  LEA R18, R18, UR4, 0x3 ;  /* 0x0000000412127c11 */ /* 0x000fca000f8e18ff */
[----:B------:R-:W2:Y:S02]  /*0ce0*/  LDS.128 R8, [R18] ;  /* 0x0000000012087984 */ /* 0x000ea40000000c00 */
[----:B--2---:R-:W-:Y:S01]  /*0cf0*/  DFMA R14, R20, R8, R14 ;  /* 0x00000008140e722b */ /* 0x004fe2000000000e */
[----:B------:R-:W-:Y:S10]  /*0d00*/  @!P2 BRA `(.L_x_9) ;  /* 0x000000000020a947 */ /* 0x000ff40003800000 */
[----:B------:R-:W-:Y:S01]  /*0d10*/  ISETP.NE.AND P2, PT, R4, 0x2, PT ;  /* 0x000000020400780c */ /* 0x000fe20003f45270 */
[----:B------:R-:W-:-:S05]  /*0d20*/  IMAD.WIDE R20, R17, 0x8, R12 ;  /* 0x0000000811147825 */ /* 0x000fca00078e020c */
[----:B------:R-:W2:Y:S07]  /*0d30*/  LDG.E.64 R8, desc[UR6][R20.64] ;  /* 0x0000000614087981 */ /* 0x000eae000c1e1b00 */
[----:B------:R-:W-:Y:S01]  /*0d40*/  @P2 IMAD.WIDE R12, R17, 0x8, R20 ;  /* 0x00000008110c2825 */ /* 0x000fe200078e0214 */
[----:B------:R-:W0:Y:S05]  /*0d50*/  @P2 LDS.64 R18, [R18+0x10] ;  /* 0x0000100012122984 */ /* 0x000e2a0000000a00 */
[----:B------:R-:W0:Y:S01]  /*0d60*/  @P2 LDG.E.64 R12, desc[UR6][R12.64] ;  /* 0x000000060c0c2981 */ /* 0x000e22000c1e1b00 */
[----:B--2---:R-:W-:-:S08]  /*0d70*/  DFMA R14, R8, R10, R14 ;  /* 0x0000000a080e722b */ /* 0x004fd0000000000e */
[----:B0-----:R-:W-:-:S11]  /*0d80*/  @P2 DFMA R14, R12, R18, R14 ;  /* 0x000000120c0e222b */ /* 0x001fd6000000000e */
.L_x_9:
[----:B------:R-:W0:Y:S01]  /*0d90*/  LDC.64 R8, c[0x0][0x3a8] ;  /* 0x0000ea00ff087b82 */ /* 0x000e220000000a00 */
[----:B------:R-:W2:Y:S01]  /*0da0*/  LDCU UR8, c[0x0][0x3c4] ;  /* 0x00007880ff0877ac */ /* 0x000ea20008000800 */
[----:B0-----:R-:W-:-:S06]  /*0db0*/  IMAD.WIDE R8, R5, 0x8, R8 ;  /* 0x0000000805087825 */ /* 0x001fcc00078e0208 */
[----:B------:R-:W3:Y:S01]  /*0dc0*/  LDG.E.64 R8, desc[UR6][R8.64] ;  /* 0x0000000608087981 */ /* 0x000ee2000c1e1b00 */
[----:B------:R-:W0:Y:S01]  /*0dd0*/  S2UR UR5, SR_CgaCtaId ;  /* 0x00000000000579c3 */ /* 0x000e220000008800 */
[----:B------:R-:W-:Y:S01]  /*0de0*/  UMOV UR4, 0x400 ;  /* 0x0000040000047882 */ /* 0x000fe20000000000 */
[----:B------:R-:W-:Y:S01]  /*0df0*/  MOV R10, RZ ;  /* 0x000000ff000a7202 */ /* 0x000fe20000000f00 */
[----:B------:R-:W-:-:S04]  /*0e00*/  UIADD3 UR4, UPT, UPT, UR4, 0x50, URZ ;  /* 0x0000005004047890 */ /* 0x000fc8000fffe0ff */
[----:B0-----:R-:W-:Y:S01]  /*0e10*/  ULEA UR4, UR5, UR4, 0x18 ;  /* 0x0000000405047291 */ /* 0x001fe2000f8ec0ff */
[----:B---3--:R-:W-:Y:S01]  /*0e20*/  DSETP.GT.AND P2, PT, R8, RZ, PT ;  /* 0x000000ff0800722a */ /* 0x008fe20003f44000 */
[----:B--2---:R-:W-:-:S05]  /*0e30*/  IMAD.U32 R8, RZ, RZ, UR8 ;  /* 0x00000008ff087e24 */ /* 0x004fca000f8e00ff */
[----:B------:R-:W-:-:S06]  /*0e40*/  FSEL R11, RZ, 1.875, !P2 ;  /* 0x3ff00000ff0b7808 */ /* 0x000fcc0005000000 */
[----:B------:R-:W-:Y:S01]  /*0e50*/  DMUL R14, R14, R10 ;  /* 0x0000000a0e0e7228 */ /* 0x000fe20000000000 */
[----:B------:R-:W-:Y:S01]  /*0e60*/  LEA R11, R5, UR4, 0x3 ;  /* 0x00000004050b7c11 */ /* 0x000fe2000f8e18ff */
[----:B-1----:R-:W-:-:S05]  /*0e70*/  IMAD.IADD R5, R2, 0x1, R5 ;  /* 0x0000000102057824 */ /* 0x002fca00078e0205 */
[----:B------:R2:W-:Y:S01]  /*0e80*/  STS.64 [R11], R14 ;  /* 0x0000000e0b007388 */ /* 0x0005e20000000a00 */
[----:B------:R-:W-:-:S13]  /*0e90*/  ISETP.GE.AND P2, PT, R5, R8, PT ;  /* 0x000000080500720c */ /* 0x000fda0003f46270 */
[----:B--2---:R-:W-:Y:S05]  /*0ea0*/  @!P2 BRA `(.L_x_12) ;  /* 0xfffffff40030a947 */ /* 0x004fea000383ffff */
.L_x_4:
[----:B------:R-:W-:Y:S05]  /*0eb0*/  BSYNC.RECONVERGENT B0 ;  /* 0x0000000000007941 */ /* 0x000fea0003800200 */
.L_x_3:
[----:B------:R-:W-:Y:S01]  /*0ec0*/  BAR.SYNC.DEFER_BLOCKING 0x0 ;  /* 0x0000000000007b1d */ /* 0x000fe20000010000 */
[----:B------:R-:W-:-:S04]  /*0ed0*/  ISETP.GE.AND P0, PT, R8, 0x1, PT ;  /* 0x000000010800780c */ /* 0x000fc80003f06270 */
[----:B------:R-:W-:Y:S01]  /*0ee0*/  ISETP.GE.OR P0, PT, R16, R0, !P0 ;  /* 0x000000001000720c */ /* 0x000fe20004706670 */
[----:B------:R-:W1:Y:S01]  /*0ef0*/  LDCU UR9, c[0x0][0x3c4] ;  /* 0x00007880ff0977ac */ /* 0x000e620008000800 */
[----:B------:R-:W-:Y:S11]  /*0f00*/  BSSY.RECONVERGENT B0, `(.L_x_13) ;  /* 0x00000cd000007945 */ /* 0x000ff60003800200 */
[----:B------:R-:W-:Y:S05]  /*0f10*/  @P0 BRA `(.L_x_14) ;  /* 0x0000000c002c0947 */ /* 0x000fea0003800000 */
[----:B------:R-:W2:Y:S01]  /*0f20*/  LDC R0, c[0x0][0x360] ;  /* 0x0000d800ff007b82 */ /* 0x000ea20000000800 */
[C---:B------:R-:W-:Y:S01]  /*0f30*/  LOP3.LUT R2, R8.reuse, 0x7, RZ, 0xc0, !PT ;  /* 0x0000000708027812 */ /* 0x040fe200078ec0ff */
[----:B------:R-:W-:Y:S01]  /*0f40*/  IMAD.MOV.U32 R7, RZ, RZ, R16 ;  /* 0x000000ffff077224 */ /* 0x000fe200078e0010 */
[----:B------:R-:W-:Y:S02]  /*0f50*/  LOP3.LUT R4, R8, 0xf, RZ, 0xc0, !PT ;  /* 0x0000000f08047812 */ /* 0x000fe400078ec0ff */
[----:B------:R-:W-:Y:S02]  /*0f60*/  IADD3 R3, PT, PT, R2, -0x1, RZ ;  /* 0xffffffff02037810 */ /* 0x000fe40007ffe0ff */
[C---:B------:R-:W-:Y:S02]  /*0f70*/  LOP3.LUT R5, R8.reuse, 0x7ffffff0, RZ, 0xc0, !PT ;  /* 0x7ffffff008057812 */ /* 0x040fe400078ec0ff */
[----:B------:R-:W-:Y:S01]  /*0f80*/  ISETP.GE.U32.AND P0, PT, R3, 0x3, PT ;  /* 0x000000030300780c */ /* 0x000fe20003f06070 */
[C---:B------:R-:W-:Y:S01]  /*0f90*/  VIADD R3, R8.reuse, 0xffffffff ;  /* 0xffffffff08037836 */ /* 0x040fe20000000000 */
[----:B------:R-:W-:-:S11]  /*0fa0*/  LOP3.LUT R6, R8, 0x3, RZ, 0xc0, !PT ;  /* 0x0000000308067812 */ /* 0x000fd600078ec0ff */
.L_x_25:
[----:B---3--:R-:W3:Y:S01]  /*0fb0*/  S2UR UR5, SR_CgaCtaId ;  /* 0x00000000000579c3 */ /* 0x008ee20000008800 */
[----:B------:R-:W-:Y:S01]  /*0fc0*/  UMOV UR4, 0x400 ;  /* 0x0000040000047882 */ /* 0x000fe20000000000 */
[----:B----4-:R-:W4:Y:S01]  /*0fd0*/  LDCU UR8, c[0x0][0x3c8] ;  /* 0x00007900ff0877ac */ /* 0x010f220008000800 */
[----:B------:R-:W-:Y:S01]  /*0fe0*/  ISETP.GE.U32.AND P2, PT, R3, 0xf, PT ;  /* 0x0000000f0300780c */ /* 0x000fe20003f46070 */
[----:B------:R-:W-:Y:S01]  /*0ff0*/  BSSY.RECONVERGENT B1, `(.L_x_15) ;  /* 0x0000058000017945 */ /* 0x000fe20003800200 */
[----:B------:R-:W-:Y:S01]  /*1000*/  MOV R8, R7 ;  /* 0x0000000700087202 */ /* 0x000fe20000000f00 */
[----:B------:R-:W-:Y:S01]  /*1010*/  IMAD.MOV.U32 R9, RZ, RZ, RZ ;  /* 0x000000ffff097224 */ /* 0x000fe200078e00ff */
[----:B---3--:R-:W-:-:S03]  /*1020*/  ULEA UR4, UR5, UR4, 0x18 ;  /* 0x0000000405047291 */ /* 0x008fc6000f8ec0ff */
[----:B------:R-:W-:-:S03]  /*1030*/  UMOV UR5, 0x3f847ae1 ;  /* 0x3f847ae100057882 */ /* 0x000fc60000000000 */
[----:B012---:R-:W-:Y:S01]  /*1040*/  LEA R12, R7, UR4, 0x3 ;  /* 0x00000004070c7c11 */ /* 0x007fe2000f8e18ff */
[----:B--2---:R-:W-:Y:S01]  /*1050*/  IMAD.IADD R7, R0, 0x1, R7 ;  /* 0x0000000100077824 */ /* 0x004fe200078e0207 */
[----:B------:R-:W-:-:S03]  /*1060*/  UMOV UR4, 0x40000000 ;  /* 0x4000000000047882 */ /* 0x000fc60000000000 */
[----:B0-----:R-:W0:Y:S01]  /*1070*/  LDS.64 R10, [R12] ;  /* 0x000000000c0a7984 */ /* 0x001e220000000a00 */
[----:B----4-:R-:W-:Y:S01]  /*1080*/  ISETP.GE.AND P1, PT, R7, UR8, PT ;  /* 0x0000000807007c0c */ /* 0x010fe2000bf26270 */
[----:B0-----:R-:W-:Y:S01]  /*1090*/  DMUL R10, R10, UR4 ;  /* 0x000000040a0a7c28 */ /* 0x001fe20008000000 */
[----:B------:R-:W-:Y:S11]  /*10a0*/  @!P2 BRA `(.L_x_16) ;  /* 0x000000040030a947 */ /* 0x000ff60003800000 */
[----:B------:R-:W-:Y:S01]  /*10b0*/  BSSY.RECONVERGENT B2, `(.L_x_17) ;  /* 0x000004a000027945 */ /* 0x000fe20003800200 */
[----:B------:R-:W-:-:S07]  /*10c0*/  MOV R9, RZ ;  /* 0x000000ff00097202 */ /* 0x000fce0000000f00 */
.L_x_18:
[----:B--2---:R-:W0:Y:S01]  /*10d0*/  LDC.64 R12, c[0x0][0x390] ;  /* 0x0000e400ff0c7b82 */ /* 0x004e220000000a00 */
[----:B-1----:R-:W-:-:S07]  /*10e0*/  IMAD R17, R8, UR9, R9 ;  /* 0x0000000908117c24 */ /* 0x002fce000f8e0209 */
[----:B------:R-:W1:Y:S01]  /*10f0*/  LDC.64 R14, c[0x0][0x3a8] ;  /* 0x0000ea00ff0e7b82 */ /* 0x000e620000000a00 */
[----:B0-----:R-:W-:-:S05]  /*1100*/  IMAD.WIDE R12, R17, 0x8, R12 ;  /* 0x00000008110c7825 */ /* 0x001fca00078e020c */
[----:B------:R-:W2:Y:S01]  /*1110*/  LDG.E.64 R24, desc[UR6][R12.64] ;  /* 0x000000060c187981 */ /* 0x000ea2000c1e1b00 */
[----:B-1----:R-:W-:-:S03]  /*1120*/  IMAD.WIDE.U32 R14, R9, 0x8, R14 ;  /* 0x00000008090e7825 */ /* 0x002fc600078e000e */
[----:B------:R-:W3:Y:S04]  /*1130*/  LDG.E.64 R20, desc[UR6][R12.64+0x8] ;  /* 0x000008060c147981 */ /* 0x000ee8000c1e1b00 */
[----:B------:R-:W2:Y:S04]  /*1140*/  LDG.E.64 R18, desc[UR6][R14.64] ;  /* 0x000000060e127981 */ /* 0x000ea8000c1e1b00 */
[----:B------:R-:W4:Y:S04]  /*1150*/  LDG.E.64 R22, desc[UR6][R12.64+0x10] ;  /* 0x000010060c167981 */ /* 0x000f28000c1e1b00 */
[----:B------:R-:W5:Y:S01]  /*1160*/  LDG.E.64 R26, desc[UR6][R12.64+0x18] ;  /* 0x000018060c1a7981 */ /* 0x000f62000c1e1b00 */
[----:B--2---:R-:W-:-:S07]  /*1170*/  DFMA R24, -R10, R18, R24 ;  /* 0x000000120a18722b */ /* 0x004fce0000000118 */
[----:B------:R0:W-:Y:S04]  /*1180*/  STG.E.64 desc[UR6][R12.64], R24 ;  /* 0x000000180c007986 */ /* 0x0001e8000c101b06 */
[----:B------:R-:W3:Y:S04]  /*1190*/  LDG.E.64 R18, desc[UR6][R14.64+0x8] ;  /* 0x000008060e127981 */ /* 0x000ee8000c1e1b00 */
[----:B0-----:R-:W2:Y:S01]  /*11a0*/  LDG.E.64 R24, desc[UR6][R12.64+0x20] ;  /* 0x000020060c187981 */ /* 0x001ea2000c1e1b00 */
[----:B---3--:R-:W-:-:S07]  /*11b0*/  DFMA R20, -R10, R18, R20 ;  /* 0x000000120a14722b */ /* 0x008fce0000000114 */
[----:B------:R0:W-:Y:S04]  /*11c0*/  STG.E.64 desc[UR6][R12.64+0x8], R20 ;  /* 0x000008140c007986 */ /* 0x0001e8000c101b06 */
[----:B------:R-:W4:Y:S04]  /*11d0*/  LDG.E.64 R18, desc[UR6][R14.64+0x10] ;  /* 0x000010060e127981 */ /* 0x000f28000c1e1b00 */
[----:B0-----:R-:W3:Y:S01]  /*11e0*/  LDG.E.64 R20, desc[UR6][R12.64+0x28] ;  /* 0x000028060c147981 */ /* 0x001ee2000c1e1b00 */
[----:B----4-:R-:W-:-:S07]  /*11f0*/  DFMA R22, -R10, R18, R22 ;  /* 0x000000120a16722b */ /* 0x010fce0000000116 */
[----:B------:R0:W-:Y:S04]  /*1200*/  STG.E.64 desc[UR6][R12.64+0x10], R22 ;  /* 0x000010160c007986 */ /* 0x0001e8000c101b06 */
[----:B------:R-:W5:Y:S04]  /*1210*/  LDG.E.64 R18, desc[UR6][R14.64+0x18] ;  /* 0x000018060e127981 */ /* 0x000f68000c1e1b00 */
[----:B0-----:R-:W4:Y:S01]  /*1220*/  LDG.E.64 R22, desc[UR6][R12.64+0x30] ;  /* 0x000030060c167981 */ /* 0x001f22000c1e1b00 */
[----:B-----5:R-:W-:-:S07]  /*1230*/  DFMA R26, -R10, R18, R26 ;  /* 0x000000120a1a722b */ /* 0x020fce000000011a */
[----:B------:R0:W-:Y:S04]  /*1240*/  STG.E.64 desc[UR6][R12.64+0x18], R26 ;  /* 0x0000181a0c007986 */ /* 0x0001e8000c101b06 */
[----:B------:R-:W2:Y:S04]  /*1250*/  LDG.E.64 R18, desc[UR6][R14.64+0x20] ;  /* 0x000020060e127981 */ /* 0x000ea8000c1e1b00 */
[----:B0-----:R-:W5:Y:S01]  /*1260*/  LDG.E.64 R26, desc[UR6][R12.64+0x38] ;  /* 0x000038060c1a7981 */ /* 0x001f62000c1e1b00 */
        /* <DEDUP_REMOVED lines=26> */
[----:B------:R-:W5:Y:S02]  /*1410*/  LDG.E.64 R18, desc[UR6][R14.64+0x58] ;  /* 0x000058060e127981 */ /* 0x000f64000c1e1b00 */
[----:B-----5:R-:W-:-:S07]  /*1420*/  DFMA R26, -R10, R18, R26 ;  /* 0x000000120a1a722b */ /* 0x020fce000000011a */
[----:B------:R1:W-:Y:S04]  /*1430*/  STG.E.64 desc[UR6][R12.64+0x58], R26 ;  /* 0x0000581a0c007986 */ /* 0x0003e8000c101b06 */
[----:B------:R-:W2:Y:S02]  /*1440*/  LDG.E.64 R18, desc[UR6][R14.64+0x60] ;  /* 0x000060060e127981 */ /* 0x000ea4000c1e1b00 */
[----:B--2---:R-:W-:-:S07]  /*1450*/  DFMA R24, -R10, R18, R24 ;  /* 0x000000120a18722b */ /* 0x004fce0000000118 */
[----:B------:R2:W-:Y:S04]  /*1460*/  STG.E.64 desc[UR6][R12.64+0x60], R24 ;  /* 0x000060180c007986 */ /* 0x0005e8000c101b06 */
[----:B------:R-:W3:Y:S02]  /*1470*/  LDG.E.64 R18, desc[UR6][R14.64+0x68] ;  /* 0x000068060e127981 */ /* 0x000ee4000c1e1b00 */
[C---:B---3--:R-:W-:Y:S02]  /*1480*/  DFMA R20, -R10.reuse, R18, R20 ;  /* 0x000000120a14722b */ /* 0x048fe40000000114 */
[----:B------:R-:W3:Y:S05]  /*1490*/  LDG.E.64 R18, desc[UR6][R12.64+0x70] ;  /* 0x000070060c127981 */ /* 0x000eea000c1e1b00 */
[----:B------:R2:W-:Y:S04]  /*14a0*/  STG.E.64 desc[UR6][R12.64+0x68], R20 ;  /* 0x000068140c007986 */ /* 0x0005e8000c101b06 */
[----:B0-----:R-:W3:Y:S02]  /*14b0*/  LDG.E.64 R22, desc[UR6][R14.64+0x70] ;  /* 0x000070060e167981 */ /* 0x001ee4000c1e1b00 */
[----:B---3--:R-:W-:-:S02]  /*14c0*/  DFMA R18, -R10, R22, R18 ;  /* 0x000000160a12722b */ /* 0x008fc40000000112 */
[----:B------:R-:W3:Y:S05]  /*14d0*/  LDG.E.64 R22, desc[UR6][R12.64+0x78] ;  /* 0x000078060c167981 */ /* 0x000eea000c1e1b00 */
[----:B------:R2:W-:Y:S04]  /*14e0*/  STG.E.64 desc[UR6][R12.64+0x70], R18 ;  /* 0x000070120c007986 */ /* 0x0005e8000c101b06 */
[----:B-1----:R-:W3:Y:S01]  /*14f0*/  LDG.E.64 R26, desc[UR6][R14.64+0x78] ;  /* 0x000078060e1a7981 */ /* 0x002ee2000c1e1b00 */
[----:B------:R-:W-:-:S05]  /*1500*/  VIADD R9, R9, 0x10 ;  /* 0x0000001009097836 */ /* 0x000fca0000000000 */
[----:B------:R-:W-:Y:S01]  /*1510*/  ISETP.NE.AND P2, PT, R9, R5, PT ;  /* 0x000000050900720c */ /* 0x000fe20003f45270 */
[----:B---3--:R-:W-:-:S07]  /*1520*/  DFMA R22, -R10, R26, R22 ;  /* 0x0000001a0a16722b */ /* 0x008fce0000000116 */
[----:B------:R2:W-:Y:S05]  /*1530*/  STG.E.64 desc[UR6][R12.64+0x78], R22 ;  /* 0x000078160c007986 */ /* 0x0005ea000c101b06 */
[----:B------:R-:W-:Y:S05]  /*1540*/  @P2 BRA `(.L_x_18) ;  /* 0xfffffff800e02947 */ /* 0x000fea000383ffff */
[----:B------:R-:W-:Y:S05]  /*1550*/  BSYNC.RECONVERGENT B2 ;  /* 0x0000000000027941 */ /* 0x000fea0003800200 */
.L_x_17:
[----:B------:R-:W-:-:S07]  /*1560*/  IMAD.MOV.U32 R9, RZ, RZ, R5 ;  /* 0x000000ffff097224 */ /* 0x000fce00078e0005 */
.L_x_16:
[----:B-1----:R-:W-:Y:S05]  /*1570*/  BSYNC.RECONVERGENT B1 ;  /* 0x0000000000017941 */ /* 0x002fea0003800200 */
.L_x_15:
[----:B------:R-:W-:Y:S01]  /*1580*/  ISETP.NE.AND P2, PT, R4, RZ, PT ;  /* 0x000000ff0400720c */ /* 0x000fe20003f45270 */
[----:B------:R-:W-:-:S12]  /*1590*/  BSSY.RECONVERGENT B1, `(.L_x_19) ;  /* 0x0000062000017945 */ /* 0x000fd80003800200 */
[----:B------:R-:W-:Y:S05]  /*15a0*/  @!P2 BRA `(.L_x_20) ;  /* 0x000000040080a947 */ /* 0x000fea0003800000 */
[----:B--2---:R-:W-:Y:S01]  /*15b0*/  IADD3 R12, PT, PT, R4, -0x1, RZ ;  /* 0xffffffff040c7810 */ /* 0x004fe20007ffe0ff */
[----:B------:R-:W-:Y:S01]  /*15c0*/  BSSY.RECONVERGENT B2, `(.L_x_21) ;  /* 0x000002b000027945 */ /* 0x000fe20003800200 */
[----:B------:R-:W-:Y:S02]  /*15d0*/  ISETP.NE.AND P3, PT, R2, RZ, PT ;  /* 0x000000ff0200720c */ /* 0x000fe40003f65270 */
[----:B------:R-:W-:-:S13]  /*15e0*/  ISETP.GE.U32.AND P2, PT, R12, 0x7, PT ;  /* 0x000000070c00780c */ /* 0x000fda0003f46070 */
[----:B------:R-:W-:Y:S05]  /*15f0*/  @!P2 BRA `(.L_x_22) ;  /* 0x00000000009ca947 */ /* 0x000fea0003800000 */
[----:B------:R-:W0:Y:S01]  /*1600*/  LDC.64 R20, c[0x0][0x3a8] ;  /* 0x0000ea00ff147b82 */ /* 0x000e220000000a00 */
[----:B------:R-:W1:Y:S07]  /*1610*/  LDCU UR4, c[0x0][0x3c4] ;  /* 0x00007880ff0477ac */ /* 0x000e6e0008000800 */
[----:B------:R-:W2:Y:S01]  /*1620*/  LDC.64 R12, c[0x0][0x390] ;  /* 0x0000e400ff0c7b82 */ /* 0x000ea20000000a00 */
[----:B-1----:R-:W-:Y:S02]  /*1630*/  IMAD R15, R8, UR4, R9 ;  /* 0x00000004080f7c24 */ /* 0x002fe4000f8e0209 */
[----:B0-----:R-:W-:-:S04]  /*1640*/  IMAD.WIDE.U32 R20, R9, 0x8, R20 ;  /* 0x0000000809147825 */ /* 0x001fc800078e0014 */
[----:B--2---:R-:W-:Y:S02]  /*1650*/  IMAD.WIDE R12, R15, 0x8, R12 ;  /* 0x000000080f0c7825 */ /* 0x004fe400078e020c */
[----:B------:R-:W2:Y:S04]  /*1660*/  LDG.E.64 R14, desc[UR6][R20.64] ;  /* 0x00000006140e7981 */ /* 0x000ea8000c1e1b00 */
[----:B------:R-:W2:Y:S04]  /*1670*/  LDG.E.64 R24, desc[UR6][R12.64] ;  /* 0x000000060c187981 */ /* 0x000ea8000c1e1b00 */
[----:B------:R-:W3:Y:S04]  /*1680*/  LDG.E.64 R22, desc[UR6][R12.64+0x8] ;  /* 0x000008060c167981 */ /* 0x000ee8000c1e1b00 */
        /* <DEDUP_REMOVED lines=27> */
[----:B------:R-:W-:Y:S01]  /*1840*/  VIADD R9, R9, 0x8 ;  /* 0x0000000809097836 */ /* 0x000fe20000000000 */
[----:B---3--:R-:W-:-:S07]  /*1850*/  DFMA R18, -R10, R26, R18 ;  /* 0x0000001a0a12722b */ /* 0x008fce0000000112 */
[----:B------:R2:W-:Y:S04]  /*1860*/  STG.E.64 desc[UR6][R12.64+0x38], R18 ;  /* 0x000038120c007986 */ /* 0x0005e8000c101b06 */
.L_x_22:
[----:B------:R-:W-:Y:S05]  /*1870*/  BSYNC.RECONVERGENT B2 ;  /* 0x0000000000027941 */ /* 0x000fea0003800200 */
.L_x_21:
[----:B------:R-:W-:Y:S05]  /*1880*/  @!P3 BRA `(.L_x_20) ;  /* 0x0000000000c8b947 */ /* 0x000fea0003800000 */
[----:B------:R-:W-:Y:S01]  /*1890*/  BSSY.RECONVERGENT B2, `(.L_x_23) ;  /* 0x000001a000027945 */ /* 0x000fe20003800200 */
[----:B------:R-:W-:-:S03]  /*18a0*/  ISETP.NE.AND P2, PT, R6, RZ, PT ;  /* 0x000000ff0600720c */ /* 0x000fc60003f45270 */
[----:B------:R-:W-:Y:S10]  /*18b0*/  @!P0 BRA `(.L_x_24) ;  /* 0x00000000005c8947 */ /* 0x000ff40003800000 */
[----:B--2---:R-:W0:Y:S01]  /*18c0*/  LDC.64 R14, c[0x0][0x3a8] ;  /* 0x0000ea00ff0e7b82 */ /* 0x004e220000000a00 */
[----:B------:R-:W1:Y:S07]  /*18d0*/  LDCU UR4, c[0x0][0x3c4] ;  /* 0x00007880ff0477ac */ /* 0x000e6e0008000800 */
[----:B------:R-:W2:Y:S01]  /*18e0*/  LDC.64 R12, c[0x0][0x390] ;  /* 0x0000e400ff0c7b82 */ /* 0x000ea20000000a00 */
[----:B-1----:R-:W-:Y:S02]  /*18f0*/  IMAD R17, R8, UR4, R9 ;  /* 0x0000000408117c24 */ /* 0x002fe4000f8e0209 */
[----:B0-----:R-:W-:-:S05]  /*1900*/  IMAD.WIDE.U32 R14, R9, 0x8, R14 ;  /* 0x00000008090e7825 */ /* 0x001fca00078e000e */
[----:B------:R-:W3:Y:S01]  /*1910*/  LDG.E.64 R18, desc[UR6][R14.64] ;  /* 0x000000060e127981 */ /* 0x000ee2000c1e1b00 */
[----:B--2---:R-:W-:-:S05]  /*1920*/  IMAD.WIDE R12, R17, 0x8, R12 ;  /* 0x00000008110c7825 */ /* 0x004fca00078e020c */
[----:B------:R-:W3:Y:S04]  /*1930*/  LDG.E.64 R24, desc[UR6][R12.64] ;  /* 0x000000060c187981 */ /* 0x000ee8000c1e1b00 */
[----:B------:R-:W2:Y:S01]  /*1940*/  LDG.E.64 R20, desc[UR6][R12.64+0x8] ;  /* 0x000008060c147981 */ /* 0x000ea2000c1e1b00 */
[----:B---3--:R-:W-:-:S07]  /*1950*/  DFMA R24, -R10, R18, R24 ;  /* 0x000000120a18722b */ /* 0x008fce0000000118 */
[----:B------:R0:W-:Y:S04]  /*1960*/  STG.E.64 desc[UR6][R12.64], R24 ;  /* 0x000000180c007986 */ /* 0x0001e8000c101b06 */
[----:B------:R-:W2:Y:S02]  /*1970*/  LDG.E.64 R18, desc[UR6][R14.64+0x8] ;  /* 0x000008060e127981 */ /* 0x000ea4000c1e1b00 */
[C---:B--2---:R-:W-:Y:S02]  /*1980*/  DFMA R20, -R10.reuse, R18, R20 ;  /* 0x000000120a14722b */ /* 0x044fe40000000114 */
[----:B------:R-:W2:Y:S05]  /*1990*/  LDG.E.64 R18, desc[UR6][R12.64+0x10] ;  /* 0x000010060c127981 */ /* 0x000eaa000c1e1b00 */
[----:B------:R0:W-:Y:S04]  /*19a0*/  STG.E.64 desc[UR6][R12.64+0x8], R20 ;  /* 0x000008140c007986 */ /* 0x0001e8000c101b06 */
[----:B------:R-:W2:Y:S02]  /*19b0*/  LDG.E.64 R22, desc[UR6][R14.64+0x10] ;  /* 0x000010060e167981 */ /* 0x000ea4000c1e1b00 */
[----:B--2---:R-:W-:-:S02]  /*19c0*/  DFMA R18, -R10, R22, R18 ;  /* 0x000000160a12722b */ /* 0x004fc40000000112 */
[----:B------:R-:W2:Y:S05]  /*19d0*/  LDG.E.64 R22, desc[UR6][R12.64+0x18] ;  /* 0x000018060c167981 */ /* 0x000eaa000c1e1b00 */
[----:B------:R0:W-:Y:S04]  /*19e0*/  STG.E.64 desc[UR6][R12.64+0x10], R18 ;  /* 0x000010120c007986 */ /* 0x0001e8000c101b06 */
[----:B------:R-:W2:Y:S01]  /*19f0*/  LDG.E.64 R26, desc[UR6][R14.64+0x18] ;  /* 0x000018060e1a7981 */ /* 0x000ea2000c1e1b00 */
[----:B------:R-:W-:Y:S01]  /*1a00*/  VIADD R9, R9, 0x4 ;  /* 0x0000000409097836 */ /* 0x000fe20000000000 */
[----:B--2---:R-:W-:-:S07]  /*1a10*/  DFMA R22, -R10, R26, R22 ;  /* 0x0000001a0a16722b */ /* 0x004fce0000000116 */
[----:B------:R0:W-:Y:S04]  /*1a20*/  STG.E.64 desc[UR6][R12.64+0x18], R22 ;  /* 0x000018160c007986 */ /* 0x0001e8000c101b06 */
.L_x_24:
[----:B------:R-:W-:Y:S05]  /*1a30*/  BSYNC.RECONVERGENT B2 ;  /* 0x0000000000027941 */ /* 0x000fea0003800200 */
.L_x_23:
[----:B------:R-:W-:Y:S05]  /*1a40*/  @!P2 BRA `(.L_x_20) ;  /* 0x000000000058a947 */ /* 0x000fea0003800000 */
[----:B--2---:R-:W1:Y:S01]  /*1a50*/  LDC.64 R14, c[0x0][0x3a8] ;  /* 0x0000ea00ff0e7b82 */ /* 0x004e620000000a00 */
[----:B------:R-:W2:Y:S07]  /*1a60*/  LDCU UR4, c[0x0][0x3c4] ;  /* 0x00007880ff0477ac */ /* 0x000eae0008000800 */
[----:B0-----:R-:W0:Y:S01]  /*1a70*/  LDC.64 R12, c[0x0][0x390] ;  /* 0x0000e400ff0c7b82 */ /* 0x001e220000000a00 */
[----:B--2---:R-:W-:Y:S02]  /*1a80*/  IMAD R17, R8, UR4, R9 ;  /* 0x0000000408117c24 */ /* 0x004fe4000f8e0209 */
[----:B-1----:R-:W-:-:S05]  /*1a90*/  IMAD.WIDE.U32 R8, R9, 0x8, R14 ;  /* 0x0000000809087825 */ /* 0x002fca00078e000e */
[----:B------:R-:W2:Y:S01]  /*1aa0*/  LDG.E.64 R14, desc[UR6][R8.64] ;  /* 0x00000006080e7981 */ /* 0x000ea2000c1e1b00 */
[----:B0-----:R-:W-:-:S05]  /*1ab0*/  IMAD.WIDE R12, R17, 0x8, R12 ;  /* 0x00000008110c7825 */ /* 0x001fca00078e020c */
[----:B------:R-:W2:Y:S01]  /*1ac0*/  LDG.E.64 R18, desc[UR6][R12.64] ;  /* 0x000000060c127981 */ /* 0x000ea2000c1e1b00 */
[----:B------:R-:W-:Y:S01]  /*1ad0*/  ISETP.NE.AND P2, PT, R6, 0x1, PT ;  /* 0x000000010600780c */ /* 0x000fe20003f45270 */
[----:B--2---:R-:W-:-:S07]  /*1ae0*/  DFMA R14, -R10, R14, R18 ;  /* 0x0000000e0a0e722b */ /* 0x004fce0000000112 */
[----:B------:R1:W-:Y:S05]  /*1af0*/  STG.E.64 desc[UR6][R12.64], R14 ;  /* 0x0000000e0c007986 */ /* 0x0003ea000c101b06 */
[----:B------:R-:W-:Y:S05]  /*1b00*/  @!P2 BRA `(.L_x_20) ;  /* 0x000000000028a947 */ /* 0x000fea0003800000 */
[----:B-1----:R-:W2:Y:S04]  /*1b10*/  LDG.E.64 R14, desc[UR6][R8.64+0x8] ;  /* 0x00000806080e7981 */ /* 0x002ea8000c1e1b00 */
[----:B------:R-:W2:Y:S01]  /*1b20*/  LDG.E.64 R18, desc[UR6][R12.64+0x8] ;  /* 0x000008060c127981 */ /* 0x000ea2000c1e1b00 */
[----:B------:R-:W-:Y:S01]  /*1b30*/  ISETP.NE.AND P2, PT, R6, 0x2, PT ;  /* 0x000000020600780c */ /* 0x000fe20003f45270 */
[----:B--2---:R-:W-:-:S07]  /*1b40*/  DFMA R14, -R10, R14, R18 ;  /* 0x0000000e0a0e722b */ /* 0x004fce0000000112 */
[----:B------:R3:W-:Y:S05]  /*1b50*/  STG.E.64 desc[UR6][R12.64+0x8], R14 ;  /* 0x0000080e0c007986 */ /* 0x0007ea000c101b06 */
[----:B------:R-:W-:Y:S05]  /*1b60*/  @!P2 BRA `(.L_x_20) ;  /* 0x000000000010a947 */ /* 0x000fea0003800000 */
[----:B------:R-:W2:Y:S04]  /*1b70*/  LDG.E.64 R8, desc[UR6][R8.64+0x10] ;  /* 0x0000100608087981 */ /* 0x000ea8000c1e1b00 */
[----:B---3--:R-:W2:Y:S02]  /*1b80*/  LDG.E.64 R14, desc[UR6][R12.64+0x10] ;  /* 0x000010060c0e7981 */ /* 0x008ea4000c1e1b00 */
[----:B--2---:R-:W-:-:S07]  /*1b90*/  DFMA R14, -R10, R8, R14 ;  /* 0x000000080a0e722b */ /* 0x004fce000000010e */
[----:B------:R4:W-:Y:S04]  /*1ba0*/  STG.E.64 desc[UR6][R12.64+0x10], R14 ;  /* 0x0000100e0c007986 */ /* 0x0009e8000c101b06 */
.L_x_20:
[----:B------:R-:W-:Y:S05]  /*1bb0*/  BSYNC.RECONVERGENT B1 ;  /* 0x0000000000017941 */ /* 0x000fea0003800200 */
.L_x_19:
[----:B------:R-:W-:Y:S05]  /*1bc0*/  @!P1 BRA `(.L_x_25) ;  /* 0xfffffff000f89947 */ /* 0x000fea000383ffff */
.L_x_14:
[----:B-1----:R-:W-:Y:S05]  /*1bd0*/  BSYNC.RECONVERGENT B0 ;  /* 0x0000000000007941 */ /* 0x002fea0003800200 */
.L_x_13:
[----:B------:R-:W1:Y:S01]  /*1be0*/  LDC.64 R6, c[0x0][0x3c0] ;  /* 0x0000f000ff067b82 */ /* 0x000e620000000a00 */
[----:B------:R-:W-:Y:S01]  /*1bf0*/  BSSY.RECONVERGENT B0, `(.L_x_26) ;  /* 0x00000ce000007945 */ /* 0x000fe20003800200 */
[----:B-1----:R-:W-:-:S04]  /*1c00*/  ISETP.GE.AND P0, PT, R16, R7, PT ;  /* 0x000000071000720c */ /* 0x002fc80003f06270 */
[----:B------:R-:W-:-:S13]  /*1c10*/  ISETP.LT.OR P0, PT, R6, 0x1, P0 ;  /* 0x000000010600780c */ /* 0x000fda0000701670 */
[----:B------:R-:W-:Y:S05]  /*1c20*/  @P0 BRA `(.L_x_27) ;  /* 0x0000000c00280947 */ /* 0x000fea0003800000 */
[----:B------:R-:W1:Y:S01]  /*1c30*/  LDC.64 R8, c[0x0][0x380] ;  /* 0x0000e000ff087b82 */ /* 0x000e620000000a00 */
[C---:B------:R-:W-:Y:S01]  /*1c40*/  LOP3.LUT R4, R6.reuse, 0x7ffffff0, RZ, 0xc0, !PT ;  /* 0x7ffffff006047812 */ /* 0x040fe200078ec0ff */
[----:B------:R-:W-:Y:S01]  /*1c50*/  IMAD.MOV.U32 R5, RZ, RZ, R16 ;  /* 0x000000ffff057224 */ /* 0x000fe200078e0010 */
[C---:B------:R-:W-:Y:S02]  /*1c60*/  LOP3.LUT R2, R6.reuse, 0xf, RZ, 0xc0, !PT ;  /* 0x0000000f06027812 */ /* 0x040fe400078ec0ff */
[C---:B------:R-:W-:Y:S02]  /*1c70*/  LOP3.LUT R3, R6.reuse, 0x7, RZ, 0xc0, !PT ;  /* 0x0000000706037812 */ /* 0x040fe400078ec0ff */
[----:B------:R-:W-:Y:S01]  /*1c80*/  LOP3.LUT R6, R6, 0x3, RZ, 0xc0, !PT ;  /* 0x0000000306067812 */ /* 0x000fe200078ec0ff */
[----:B------:R-:W0:Y:S01]  /*1c90*/  LDC R0, c[0x0][0x360] ;  /* 0x0000d800ff007b82 */ /* 0x000e220000000800 */
[----:B------:R-:W-:Y:S02]  /*1ca0*/  IADD3 R17, PT, PT, -R4, RZ, RZ ;  /* 0x000000ff04117210 */ /* 0x000fe40007ffe1ff */
[----:B-1----:R-:W-:-:S04]  /*1cb0*/  IADD3 R8, P0, PT, R8, 0x40, RZ ;  /* 0x0000004008087810 */ /* 0x002fc80007f1e0ff */
[----:B------:R-:W-:-:S09]  /*1cc0*/  IADD3.X R9, PT, PT, RZ, R9, RZ, P0, !PT ;  /* 0x00000009ff097210 */ /* 0x000fd200007fe4ff */
.L_x_33:
[----:B-1----:R-:W1:Y:S01]  /*1cd0*/  S2UR UR5, SR_CgaCtaId ;  /* 0x00000000000579c3 */ /* 0x002e620000008800 */
[----:B------:R-:W-:Y:S01]  /*1ce0*/  UMOV UR4, 0x400 ;  /* 0x0000040000047882 */ /* 0x000fe20000000000 */
[----:B------:R-:W-:Y:S01]  /*1cf0*/  UMOV UR8, 0x40000000 ;  /* 0x4000000000087882 */ /* 0x000fe20000000000 */
[----:B------:R-:W-:Y:S01]  /*1d00*/  UIADD3 UR4, UPT, UPT, UR4, 0x50, URZ ;  /* 0x0000005004047890 */ /* 0x000fe2000fffe0ff */
[----:B0-2---:R-:W-:Y:S01]  /*1d10*/  IMAD.MOV.U32 R25, RZ, RZ, RZ ;  /* 0x000000ffff197224 */ /* 0x005fe200078e00ff */
[----:B------:R-:W-:Y:S02]  /*1d20*/  UMOV UR9, 0x3f847ae1 ;  /* 0x3f847ae100097882 */ /* 0x000fe40000000000 */
[----:B-1----:R-:W-:-:S06]  /*1d30*/  ULEA UR4, UR5, UR4, 0x18 ;  /* 0x0000000405047291 */ /* 0x002fcc000f8ec0ff */
[----:B---34-:R-:W-:-:S05]  /*1d40*/  LEA R12, R5, UR4, 0x3 ;  /* 0x00000004050c7c11 */ /* 0x018fca000f8e18ff */
[----:B------:R-:W0:Y:S01]  /*1d50*/  LDS.64 R10, [R12] ;  /* 0x000000000c0a7984 */ /* 0x000e220000000a00 */
[----:B------:R-:W1:Y:S02]  /*1d60*/  LDCU.64 UR4, c[0x0][0x3c0] ;  /* 0x00007800ff0477ac */ /* 0x000e640008000a00 */
[----:B-1----:R-:W-:Y:S02]  /*1d70*/  UISETP.GE.U32.AND UP0, UPT, UR4, 0x10, UPT ;  /* 0x000000100400788c */ /* 0x002fe4000bf06070 */
[----:B------:R-:W-:Y:S01]  /*1d80*/  IMAD R24, R5, UR4, RZ ;  /* 0x0000000405187c24 */ /* 0x000fe2000f8e02ff */
[----:B------:R-:W-:Y:S01]  /*1d90*/  IADD3 R5, PT, PT, R0, R5, RZ ;  /* 0x0000000500057210 */ /* 0x000fe20007ffe0ff */
[----:B------:R-:W-:-:S05]  /*1da0*/  IMAD.U32 R7, RZ, RZ, UR5 ;  /* 0x00000005ff077e24 */ /* 0x000fca000f8e00ff */
[----:B------:R-:W-:Y:S01]  /*1db0*/  ISETP.GE.AND P0, PT, R5, R7, PT ;  /* 0x000000070500720c */ /* 0x000fe20003f06270 */
[----:B0-----:R-:W-:Y:S01]  /*1dc0*/  DMUL R10, R10, UR8 ;  /* 0x000000080a0a7c28 */ /* 0x001fe20008000000 */
[----:B------:R-:W-:Y:S11]  /*1dd0*/  BRA.U !UP0, `(.L_x_28) ;  /* 0x0000000508447547 */ /* 0x000ff6000b800000 */
[----:B------:R-:W0:Y:S01]  /*1de0*/  LDCU.64 UR4, c[0x0][0x3a0] ;  /* 0x00007400ff0477ac */ /* 0x000e220008000a00 */
[----:B------:R-:W-:Y:S01]  /*1df0*/  MOV R25, R24 ;  /* 0x0000001800197202 */ /* 0x000fe20000000f00 */
[----:B------:R-:W-:Y:S01]  /*1e00*/  IMAD.MOV.U32 R26, RZ, RZ, R17 ;  /* 0x000000ffff1a7224 */ /* 0x000fe200078e0011 */
[----:B0-----:R-:W-:-:S04]  /*1e10*/  UIADD3 UR4, UP0, UPT, UR4, 0x40, URZ ;  /* 0x0000004004047890 */ /* 0x001fc8000ff1e0ff */
[----:B------:R-:W-:Y:S02]  /*1e20*/  UIADD3.X UR5, UPT, UPT, URZ, UR5, URZ, UP0, !UPT ;  /* 0x00000005ff057290 */ /* 0x000fe400087fe4ff */
[----:B------:R-:W-:-:S04]  /*1e30*/  MOV R22, UR4 ;  /* 0x0000000400167c02 */ /* 0x000fc80008000f00 */
[----:B------:R-:W-:-:S07]  /*1e40*/  IMAD.U32 R23, RZ, RZ, UR5 ;  /* 0x00000005ff177e24 */ /* 0x000fce000f8e00ff */
.L_x_29:
[----:B-1----:R-:W-:Y:S01]  /*1e50*/  IMAD.WIDE R14, R25, 0x8, R8 ;  /* 0x00000008190e7825 */ /* 0x002fe200078e0208 */
[----:B------:R-:W-:-:S03]  /*1e60*/  MOV R12, R22 ;  /* 0x00000016000c7202 */ /* 0x000fc60000000f00 */
[----:B------:R-:W-:Y:S01]  /*1e70*/  IMAD.MOV.U32 R13, RZ, RZ, R23 ;  /* 0x000000ffff0d7224 */ /* 0x000fe200078e0017 */
[----:B------:R-:W2:Y:S04]  /*1e80*/  LDG.E.64 R20, desc[UR6][R14.64+-0x40] ;  /* 0xffffc0060e147981 */ /* 0x000ea8000c1e1b00 */
[----:B------:R-:W2:Y:S04]  /*1e90*/  LDG.E.64 R18, desc[UR6][R12.64+-0x40] ;  /* 0xffffc0060c127981 */ /* 0x000ea8000c1e1b00 */
[----:B------:R-:W3:Y:S04]  /*1ea0*/  LDG.E.64 R28, desc[UR6][R14.64+-0x38] ;  /* 0xffffc8060e1c7981 */ /* 0x000ee8000c1e1b00 */
[----:B------:R-:W4:Y:S01]  /*1eb0*/  LDG.E.64 R22, desc[UR6][R14.64+-0x28] ;  /* 0xffffd8060e167981 */ /* 0x000f22000c1e1b00 */
[----:B--2---:R-:W-:-:S07]  /*1ec0*/  DFMA R20, -R10, R18, R20 ;  /* 0x000000120a14722b */ /* 0x004fce0000000114 */
[----:B------:R0:W-:Y:S04]  /*1ed0*/  STG.E.64 desc[UR6][R14.64+-0x40], R20 ;  /* 0xffffc0140e007986 */ /* 0x0001e8000c101b06 */
[----:B------:R-:W3:Y:S04]  /*1ee0*/  LDG.E.64 R18, desc[UR6][R12.64+-0x38] ;  /* 0xffffc8060c127981 */ /* 0x000ee8000c1e1b00 */
[----:B0-----:R-:W2:Y:S01]  /*1ef0*/  LDG.E.64 R20, desc[UR6][R14.64+-0x30] ;  /* 0xffffd0060e147981 */ /* 0x001ea2000c1e1b00 */
[----:B---3--:R-:W-:-:S07]  /*1f00*/  DFMA R28, -R10, R18, R28 ;  /* 0x000000120a1c722b */ /* 0x008fce000000011c */
[----:B------:R0:W-:Y:S04]  /*1f10*/  STG.E.64 desc[UR6][R14.64+-0x38], R28 ;  /* 0xffffc81c0e007986 */ /* 0x0001e8000c101b06 */
[----:B------:R-:W2:Y:S04]  /*1f20*/  LDG.E.64 R18, desc[UR6][R12.64+-0x30] ;  /* 0xffffd0060c127981 */ /* 0x000ea8000c1e1b00 */
[----:B0-----:R-:W3:Y:S01]  /*1f30*/  LDG.E.64 R28, desc[UR6][R14.64+-0x18] ;  /* 0xffffe8060e1c7981 */ /* 0x001ee2000c1e1b00 */
[----:B--2---:R-:W-:-:S07]  /*1f40*/  DFMA R20, -R10, R18, R20 ;  /* 0x000000120a14722b */ /* 0x004fce0000000114 */
[----:B------:R0:W-:Y:S04]  /*1f50*/  STG.E.64 desc[UR6][R14.64+-0x30], R20 ;  /* 0xffffd0140e007986 */ /* 0x0001e8000c101b06 */
[----:B------:R-:W4:Y:S04]  /*1f60*/  LDG.E.64 R18, desc[UR6][R12.64+-0x28] ;  /* 0xffffd8060c127981 */ /* 0x000f28000c1e1b00 */
[----:B0-----:R-:W2:Y:S01]  /*1f70*/  LDG.E.64 R20, desc[UR6][R14.64+-0x20] ;  /* 0xffffe0060e147981 */ /* 0x001ea2000c1e1b00 */
[----:B----4-:R-:W-:-:S07]  /*1f80*/  DFMA R22, -R10, R18, R22 ;  /* 0x000000120a16722b */ /* 0x010fce0000000116 */
[----:B------:R0:W-:Y:S04]  /*1f90*/  STG.E.64 desc[UR6][R14.64+-0x28], R22 ;  /* 0xffffd8160e007986 */ /* 0x0001e8000c101b06 */
[----:B------:R-:W2:Y:S04]  /*1fa0*/  LDG.E.64 R18, desc[UR6][R12.64+-0x20] ;  /* 0xffffe0060c127981 */ /* 0x000ea8000c1e1b00 */
[----:B0-----:R-:W4:Y:S01]  /*1fb0*/  LDG.E.64 R22, desc[UR6][R14.64+-0x8] ;  /* 0xfffff8060e167981 */ /* 0x001f22000c1e1b00 */
        /* <DEDUP_REMOVED lines=26> */
[----:B------:R-:W2:Y:S04]  /*2160*/  LDG.E.64 R18, desc[UR6][R12.64+0x18] ;  /* 0x000018060c127981 */ /* 0x000ea8000c1e1b00 */
[----:B0-----:R-:W4:Y:S01]  /*2170*/  LDG.E.64 R22, desc[UR6][R14.64+0x20] ;  /* 0x000020060e167981 */ /* 0x001f22000c1e1b00 */
[----:B--2---:R-:W-:-:S07]  /*2180*/  DFMA R20, -R10, R18, R20 ;  /* 0x000000120a14722b */ /* 0x004fce0000000114 */
[----:B------:R0:W-:Y:S04]  /*2190*/  STG.E.64 desc[UR6][R14.64+0x18], R20 ;  /* 0x000018140e007986 */ /* 0x0001e8000c101b06 */
[----:B------:R-:W4:Y:S04]  /*21a0*/  LDG.E.64 R18, desc[UR6][R12.64+0x20] ;  /* 0x000020060c127981 */ /* 0x000f28000c1e1b00 */
[----:B0-----:R-:W2:Y:S01]  /*21b0*/  LDG.E.64 R20, desc[UR6][R14.64+0x30] ;  /* 0x000030060e147981 */ /* 0x001ea2000c1e1b00 */
[----:B----4-:R-:W-:-:S07]  /*21c0*/  DFMA R22, -R10, R18, R22 ;  /* 0x000000120a16722b */ /* 0x010fce0000000116 */
[----:B------:R0:W-:Y:S04]  /*21d0*/  STG.E.64 desc[UR6][R14.64+0x20], R22 ;  /* 0x000020160e007986 */ /* 0x0001e8000c101b06 */
[----:B------:R-:W3:Y:S02]  /*21e0*/  LDG.E.64 R18, desc[UR6][R12.64+0x28] ;  /* 0x000028060c127981 */ /* 0x000ee4000c1e1b00 */
[----:B---3--:R-:W-:-:S07]  /*21f0*/  DFMA R28, -R10, R18, R28 ;  /* 0x000000120a1c722b */ /* 0x008fce000000011c */
[----:B------:R1:W-:Y:S04]  /*2200*/  STG.E.64 desc[UR6][R14.64+0x28], R28 ;  /* 0x0000281c0e007986 */ /* 0x0003e8000c101b06 */
[----:B------:R-:W2:Y:S02]  /*2210*/  LDG.E.64 R18, desc[UR6][R12.64+0x30] ;  /* 0x000030060c127981 */ /* 0x000ea4000c1e1b00 */
[----:B--2---:R-:W-:Y:S02]  /*2220*/  DFMA R20, -R10, R18, R20 ;  /* 0x000000120a14722b */ /* 0x004fe40000000114 */
[----:B------:R-:W2:Y:S05]  /*2230*/  LDG.E.64 R18, desc[UR6][R14.64+0x38] ;  /* 0x000038060e127981 */ /* 0x000eaa000c1e1b00 */
[----:B------:R1:W-:Y:S04]  /*2240*/  STG.E.64 desc[UR6][R14.64+0x30], R20 ;  /* 0x000030140e007986 */ /* 0x0003e8000c101b06 */
[----:B0-----:R-:W2:Y:S01]  /*2250*/  LDG.E.64 R22, desc[UR6][R12.64+0x38] ;  /* 0x000038060c167981 */ /* 0x001ea2000c1e1b00 */
[----:B------:R-:W-:-:S04]  /*2260*/  IADD3 R26, PT, PT, R26, 0x10, RZ ;  /* 0x000000101a1a7810 */ /* 0x000fc80007ffe0ff */
[----:B------:R-:W-:Y:S02]  /*2270*/  ISETP.NE.AND P1, PT, R26, RZ, PT ;  /* 0x000000ff1a00720c */ /* 0x000fe40003f25270 */
[----:B------:R-:W-:Y:S01]  /*2280*/  IADD3 R25, PT, PT, R25, 0x10, RZ ;  /* 0x0000001019197810 */ /* 0x000fe20007ffe0ff */
[----:B--2---:R-:W-:-:S07]  /*2290*/  DFMA R18, -R10, R22, R18 ;  /* 0x000000160a12722b */ /* 0x004fce0000000112 */
[----:B------:R1:W-:Y:S01]  /*22a0*/  STG.E.64 desc[UR6][R14.64+0x38], R18 ;  /* 0x000038120e007986 */ /* 0x0003e2000c101b06 */
[----:B------:R-:W-:-:S05]  /*22b0*/  IADD3 R22, P2, PT, R12, 0x80, RZ ;  /* 0x000000800c167810 */ /* 0x000fca0007f5e0ff */
[----:B------:R-:W-:Y:S01]  /*22c0*/  IMAD.X R23, RZ, RZ, R13, P2 ;  /* 0x000000ffff177224 */ /* 0x000fe200010e060d */
[----:B------:R-:W-:Y:S07]  /*22d0*/  @P1 BRA `(.L_x_29) ;  /* 0xfffffff800dc1947 */ /* 0x000fee000383ffff */
[----:B------:R-:W-:-:S07]  /*22e0*/  IMAD.MOV.U32 R25, RZ, RZ, R4 ;  /* 0x000000ffff197224 */ /* 0x000fce00078e0004 */
.L_x_28:
[----:B------:R-:W-:-:S13]  /*22f0*/  ISETP.NE.AND P1, PT, R2, RZ, PT ;  /* 0x000000ff0200720c */ /* 0x000fda0003f25270 */
[----:B------:R-:W-:Y:S05]  /*2300*/  @!P1 BRA `(.L_x_30) ;  /* 0x00000004006c9947 */ /* 0x000fea0003800000 */
[----:B------:R-:W-:Y:S02]  /*2310*/  IADD3 R12, PT, PT, R2, -0x1, RZ ;  /* 0xffffffff020c7810 */ /* 0x000fe40007ffe0ff */
[----:B------:R-:W-:Y:S02]  /*2320*/  ISETP.NE.AND P2, PT, R3, RZ, PT ;  /* 0x000000ff0300720c */ /* 0x000fe40003f45270 */
[----:B------:R-:W-:-:S13]  /*2330*/  ISETP.GE.U32.AND P1, PT, R12, 0x7, PT ;  /* 0x000000070c00780c */ /* 0x000fda0003f26070 */
[----:B------:R-:W-:Y:S05]  /*2340*/  @!P1 BRA `(.L_x_31) ;  /* 0x0000000000989947 */ /* 0x000fea0003800000 */
[----:B-1----:R-:W0:Y:S01]  /*2350*/  LDC.64 R18, c[0x0][0x380] ;  /* 0x0000e000ff127b82 */ /* 0x002e220000000a00 */
[----:B------:R-:W-:-:S07]  /*2360*/  IMAD.IADD R13, R24, 0x1, R25 ;  /* 0x00000001180d7824 */ /* 0x000fce00078e0219 */
        /* <DEDUP_REMOVED lines=22> */
[----:B------:R-:W2:Y:S02]  /*24d0*/  LDG.E.64 R12, desc[UR6][R20.64+0x20] ;  /* 0x00002006140c7981 */ /* 0x000ea4000c1e1b00 */
[----:B--2---:R-:W-:-:S07]  /*24e0*/  DFMA R26, -R10, R12, R26 ;  /* 0x0000000c0a1a722b */ /* 0x004fce000000011a */
[----:B------:R2:W-:Y:S04]  /*24f0*/  STG.E.64 desc[UR6][R18.64+0x20], R26 ;  /* 0x0000201a12007986 */ /* 0x0005e8000c101b06 */
[----:B------:R-:W3:Y:S02]  /*2500*/  LDG.E.64 R12, desc[UR6][R20.64+0x28] ;  /* 0x00002806140c7981 */ /* 0x000ee4000c1e1b00 */
[----:B---3--:R-:W-:-:S07]  /*2510*/  DFMA R22, -R10, R12, R22 ;  /* 0x0000000c0a16722b */ /* 0x008fce0000000116 */
[----:B------:R2:W-:Y:S04]  /*2520*/  STG.E.64 desc[UR6][R18.64+0x28], R22 ;  /* 0x0000281612007986 */ /* 0x0005e8000c101b06 */
[----:B------:R-:W4:Y:S02]  /*2530*/  LDG.E.64 R12, desc[UR6][R20.64+0x30] ;  /* 0x00003006140c7981 */ /* 0x000f24000c1e1b00 */
[C---:B----4-:R-:W-:Y:S02]  /*2540*/  DFMA R14, -R10.reuse, R12, R14 ;  /* 0x0000000c0a0e722b */ /* 0x050fe4000000010e */
[----:B------:R-:W3:Y:S05]  /*2550*/  LDG.E.64 R12, desc[UR6][R18.64+0x38] ;  /* 0x00003806120c7981 */ /* 0x000eea000c1e1b00 */
[----:B------:R2:W-:Y:S04]  /*2560*/  STG.E.64 desc[UR6][R18.64+0x30], R14 ;  /* 0x0000300e12007986 */ /* 0x0005e8000c101b06 */
[----:B0-----:R-:W3:Y:S01]  /*2570*/  LDG.E.64 R28, desc[UR6][R20.64+0x38] ;  /* 0x00003806141c7981 */ /* 0x001ee2000c1e1b00 */
[----:B------:R-:W-:Y:S01]  /*2580*/  IADD3 R25, PT, PT, R25, 0x8, RZ ;  /* 0x0000000819197810 */ /* 0x000fe20007ffe0ff */
[----:B---3--:R-:W-:-:S07]  /*2590*/  DFMA R12, -R10, R28, R12 ;  /* 0x0000001c0a0c722b */ /* 0x008fce000000010c */
[----:B------:R2:W-:Y:S04]  /*25a0*/  STG.E.64 desc[UR6][R18.64+0x38], R12 ;  /* 0x0000380c12007986 */ /* 0x0005e8000c101b06 */
.L_x_31:
[----:B------:R-:W-:Y:S05]  /*25b0*/  @!P2 BRA `(.L_x_30) ;  /* 0x0000000000c0a947 */ /* 0x000fea0003800000 */
[----:B--2---:R-:W-:Y:S01]  /*25c0*/  VIADD R12, R3, 0xffffffff ;  /* 0xffffffff030c7836 */ /* 0x004fe20000000000 */
[----:B------:R-:W-:-:S04]  /*25d0*/  ISETP.NE.AND P2, PT, R6, RZ, PT ;  /* 0x000000ff0600720c */ /* 0x000fc80003f45270 */
[----:B------:R-:W-:-:S13]  /*25e0*/  ISETP.GE.U32.AND P1, PT, R12, 0x3, PT ;  /* 0x000000030c00780c */ /* 0x000fda0003f26070 */
[----:B------:R-:W-:Y:S05]  /*25f0*/  @!P1 BRA `(.L_x_32) ;  /* 0x0000000000589947 */ /* 0x000fea0003800000 */
[----:B------:R-:W0:Y:S01]  /*2600*/  LDC.64 R12, c[0x0][0x380] ;  /* 0x0000e000ff0c7b82 */ /* 0x000e220000000a00 */
[----:B-1----:R-:W-:-:S07]  /*2610*/  IADD3 R19, PT, PT, R24, R25, RZ ;  /* 0x0000001918137210 */ /* 0x002fce0007ffe0ff */
[----:B------:R-:W1:Y:S01]  /*2620*/  LDC.64 R14, c[0x0][0x3a0] ;  /* 0x0000e800ff0e7b82 */ /* 0x000e620000000a00 */
[----:B0-----:R-:W-:-:S05]  /*2630*/  IMAD.WIDE R12, R19, 0x8, R12 ;  /* 0x00000008130c7825 */ /* 0x001fca00078e020c */
[----:B------:R-:W2:Y:S01]  /*2640*/  LDG.E.64 R26, desc[UR6][R12.64] ;  /* 0x000000060c1a7981 */ /* 0x000ea2000c1e1b00 */
[----:B-1----:R-:W-:-:S03]  /*2650*/  IMAD.WIDE.U32 R14, R25, 0x8, R14 ;  /* 0x00000008190e7825 */ /* 0x002fc600078e000e */
[----:B------:R-:W3:Y:S04]  /*2660*/  LDG.E.64 R22, desc[UR6][R12.64+0x8] ;  /* 0x000008060c167981 */ /* 0x000ee8000c1e1b00 */
[----:B------:R-:W2:Y:S04]  /*2670*/  LDG.E.64 R18, desc[UR6][R14.64] ;  /* 0x000000060e127981 */ /* 0x000ea8000c1e1b00 */
[----:B------:R-:W4:Y:S01]  /*2680*/  LDG.E.64 R20, desc[UR6][R12.64+0x10] ;  /* 0x000010060c147981 */ /* 0x000f22000c1e1b00 */
[----:B--2---:R-:W-:-:S07]  /*2690*/  DFMA R26, -R10, R18, R26 ;  /* 0x000000120a1a722b */ /* 0x004fce000000011a */
[----:B------:R0:W-:Y:S04]  /*26a0*/  STG.E.64 desc[UR6][R12.64], R26 ;  /* 0x0000001a0c007986 */ /* 0x0001e8000c101b06 */
[----:B------:R-:W3:Y:S02]  /*26b0*/  LDG.E.64 R18, desc[UR6][R14.64+0x8] ;  /* 0x000008060e127981 */ /* 0x000ee4000c1e1b00 */
[----:B---3--:R-:W-:-:S07]  /*26c0*/  DFMA R22, -R10, R18, R22 ;  /* 0x000000120a16722b */ /* 0x008fce0000000116 */
[----:B------:R0:W-:Y:S04]  /*26d0*/  STG.E.64 desc[UR6][R12.64+0x8], R22 ;  /* 0x000008160c007986 */ /* 0x0001e8000c101b06 */
[----:B------:R-:W4:Y:S02]  /*26e0*/  LDG.E.64 R18, desc[UR6][R14.64+0x10] ;  /* 0x000010060e127981 */ /* 0x000f24000c1e1b00 */
[C---:B----4-:R-:W-:Y:S02]  /*26f0*/  DFMA R20, -R10.reuse, R18, R20 ;  /* 0x000000120a14722b */ /* 0x050fe40000000114 */
[----:B------:R-:W2:Y:S05]  /*2700*/  LDG.E.64 R18, desc[UR6][R12.64+0x18] ;  /* 0x000018060c127981 */ /* 0x000eaa000c1e1b00 */
[----:B------:R0:W-:Y:S04]  /*2710*/  STG.E.64 desc[UR6][R12.64+0x10], R20 ;  /* 0x000010140c007986 */ /* 0x0001e8000c101b06 */
[----:B------:R-:W2:Y:S01]  /*2720*/  LDG.E.64 R28, desc[UR6][R14.64+0x18] ;  /* 0x000018060e1c7981 */ /* 0x000ea2000c1e1b00 */
[----:B------:R-:W-:Y:S01]  /*2730*/  VIADD R25, R25, 0x4 ;  /* 0x0000000419197836 */ /* 0x000fe20000000000 */
[----:B--2---:R-:W-:-:S07]  /*2740*/  DFMA R18, -R10, R28, R18 ;  /* 0x0000001c0a12722b */ /* 0x004fce0000000112 */
[----:B------:R0:W-:Y:S04]  /*2750*/  STG.E.64 desc[UR6][R12.64+0x18], R18 ;  /* 0x000018120c007986 */ /* 0x0001e8000c101b06 */
.L_x_32:
[----:B------:R-:W-:Y:S05]  /*2760*/  @!P2 BRA `(.L_x_30) ;  /* 0x000000000054a947 */ /* 0x000fea0003800000 */
[----:B-1----:R-:W1:Y:S01]  /*2770*/  LDC.64 R14, c[0x0][0x3a0] ;  /* 0x0000e800ff0e7b82 */ /* 0x002e620000000a00 */
[----:B0-----:R-:W-:-:S07]  /*2780*/  IADD3 R19, PT, PT, R24, R25, RZ ;  /* 0x0000001918137210 */ /* 0x001fce0007ffe0ff */
[----:B------:R-:W0:Y:S01]  /*2790*/  LDC.64 R12, c[0x0][0x380] ;  /* 0x0000e000ff0c7b82 */ /* 0x000e220000000a00 */
        /* <DEDUP_REMOVED lines=8> */
[----:B------:R-:W2:Y:S04]  /*2820*/  LDG.E.64 R20, desc[UR6][R14.64+0x8] ;  /* 0x000008060e147981 */ /* 0x000ea8000c1e1b00 */
[----:B---3--:R-:W2:Y:S01]  /*2830*/  LDG.E.64 R18, desc[UR6][R12.64+0x8] ;  /* 0x000008060c127981 */ /* 0x008ea2000c1e1b00 */
[----:B------:R-:W-:Y:S01]  /*2840*/  ISETP.NE.AND P1, PT, R6, 0x2, PT ;  /* 0x000000020600780c */ /* 0x000fe20003f25270 */
[----:B--2---:R-:W-:-:S07]  /*2850*/  DFMA R18, -R10, R20, R18 ;  /* 0x000000140a12722b */ /* 0x004fce0000000112 */
[----:B------:R4:W-:Y:S05]  /*2860*/  STG.E.64 desc[UR6][R12.64+0x8], R18 ;  /* 0x000008120c007986 */ /* 0x0009ea000c101b06 */
[----:B------:R-:W-:Y:S05]  /*2870*/  @!P1 BRA `(.L_x_30) ;  /* 0x0000000000109947 */ /* 0x000fea0003800000 */
[----:B------:R-:W2:Y:S04]  /*2880*/  LDG.E.64 R14, desc[UR6][R14.64+0x10] ;  /* 0x000010060e0e7981 */ /* 0x000ea8000c1e1b00 */
[----:B----4-:R-:W2:Y:S02]  /*2890*/  LDG.E.64 R18, desc[UR6][R12.64+0x10] ;  /* 0x000010060c127981 */ /* 0x010ea4000c1e1b00 */
[----:B--2---:R-:W-:-:S07]  /*28a0*/  DFMA R18, -R10, R14, R18 ;  /* 0x0000000e0a12722b */ /* 0x004fce0000000112 */
[----:B------:R0:W-:Y:S04]  /*28b0*/  STG.E.64 desc[UR6][R12.64+0x10], R18 ;  /* 0x000010120c007986 */ /* 0x0001e8000c101b06 */
.L_x_30:
[----:B------:R-:W-:Y:S05]  /*28c0*/  @!P0 BRA `(.L_x_33) ;  /* 0xfffffff400008947 */ /* 0x000fea000383ffff */
.L_x_27:
[----:B------:R-:W-:Y:S05]  /*28d0*/  BSYNC.RECONVERGENT B0 ;  /* 0x0000000000007941 */ /* 0x000fea0003800200 */
.L_x_26:
[----:B------:R-:W5:Y:S01]  /*28e0*/  LDCU UR8, c[0x0][0x3c8] ;  /* 0x00007900ff0877ac */ /* 0x000f620008000800 */
[----:B------:R-:W-:Y:S01]  /*28f0*/  BSSY.RECONVERGENT B0, `(.L_x_34) ;  /* 0x0000015000007945 */ /* 0x000fe20003800200 */
[C---:B------:R-:W-:Y:S02]  /*2900*/  ISETP.GE.AND P1, PT, R16.reuse, R7, PT ;  /* 0x000000071000720c */ /* 0x040fe40003f26270 */
[----:B-----5:R-:W-:-:S13]  /*2910*/  ISETP.GE.AND P0, PT, R16, UR8, PT ;  /* 0x0000000810007c0c */ /* 0x020fda000bf06270 */
[----:B------:R-:W-:Y:S05]  /*2920*/  @P0 BRA `(.L_x_35) ;  /* 0x0000000000440947 */ /* 0x000fea0003800000 */
[----:B------:R-:W5:Y:S01]  /*2930*/  S2R R3, SR_CgaCtaId ;  /* 0x0000000000037919 */ /* 0x000f620000008800 */
[----:B------:R-:W1:Y:S01]  /*2940*/  LDC R6, c[0x0][0x360] ;  /* 0x0000d800ff067b82 */ /* 0x000e620000000800 */
[----:B------:R-:W-:Y:S01]  /*2950*/  MOV R0, 0x400 ;  /* 0x0000040000007802 */ /* 0x000fe20000000f00 */
[----:B0-234-:R-:W-:-:S06]  /*2960*/  IMAD.MOV.U32 R13, RZ, RZ, R16 ;  /* 0x000000ffff0d7224 */ /* 0x01dfcc00078e0010 */
[----:B------:R-:W0:Y:S01]  /*2970*/  LDC.64 R10, c[0x0][0x398] ;  /* 0x0000e600ff0a7b82 */ /* 0x000e220000000a00 */
[----:B-----5:R-:W-:-:S07]  /*2980*/  LEA R12, R3, R0, 0x18 ;  /* 0x00000000030c7211 */ /* 0x020fce00078ec0ff */
.L_x_36:
[----:B0-----:R-:W-:-:S05]  /*2990*/  IMAD.WIDE R4, R13, 0x8, R10 ;  /* 0x000000080d047825 */ /* 0x001fca00078e020a */
[----:B------:R-:W2:Y:S01]  /*29a0*/  LDG.E.64 R8, desc[UR6][R4.64] ;  /* 0x0000000604087981 */ /* 0x000ea2000c1e1b00 */
[----:B------:R-:W-:Y:S01]  /*29b0*/  LEA R0, R13, R12, 0x3 ;  /* 0x0000000c0d007211 */ /* 0x000fe200078e18ff */
[----:B------:R-:W-:Y:S01]  /*29c0*/  UMOV UR4, 0x40000000 ;  /* 0x4000000000047882 */ /* 0x000fe20000000000 */
[----:B------:R-:W-:Y:S01]  /*29d0*/  UMOV UR5, 0x3f847ae1 ;  /* 0x3f847ae100057882 */ /* 0x000fe20000000000 */
[----:B-1----:R-:W-:Y:S02]  /*29e0*/  IMAD.IADD R13, R6, 0x1, R13 ;  /* 0x00000001060d7824 */ /* 0x002fe400078e020d */
[----:B------:R-:W2:Y:S03]  /*29f0*/  LDS.64 R2, [R0] ;  /* 0x0000000000027984 */ /* 0x000ea60000000a00 */
[----:B------:R-:W-:Y:S01]  /*2a00*/  ISETP.GE.AND P0, PT, R13, UR8, PT ;  /* 0x000000080d007c0c */ /* 0x000fe2000bf06270 */
[----:B--2---:R-:W-:-:S07]  /*2a10*/  DFMA R2, R2, -UR4, R8 ;  /* 0x8000000402027c2b */ /* 0x004fce0008000008 */
[----:B------:R0:W-:Y:S05]  /*2a20*/  STG.E.64 desc[UR6][R4.64], R2 ;  /* 0x0000000204007986 */ /* 0x0001ea000c101b06 */
[----:B------:R-:W-:Y:S05]  /*2a30*/  @!P0 BRA `(.L_x_36) ;  /* 0xfffffffc00d48947 */ /* 0x000fea000383ffff */
.L_x_35:
[----:B------:R-:W-:Y:S05]  /*2a40*/  BSYNC.RECONVERGENT B0 ;  /* 0x0000000000007941 */ /* 0x000fea0003800200 */
.L_x_34:
[----:B------:R-:W-:Y:S05]  /*2a50*/  @P1 EXIT ;  /* 0x000000000000194d */ /* 0x000fea0003800000 */
[----:B------:R-:W5:Y:S01]  /*2a60*/  S2UR UR5, SR_CgaCtaId ;  /* 0x00000000000579c3 */ /* 0x000f620000008800 */
[----:B------:R-:W-:Y:S01]  /*2a70*/  UMOV UR4, 0x400 ;  /* 0x0000040000047882 */ /* 0x000fe20000000000 */
[----:B------:R-:W1:Y:S01]  /*2a80*/  LDCU UR8, c[0x0][0x360] ;  /* 0x00006c00ff0877ac */ /* 0x000e620008000800 */
[----:B------:R-:W-:-:S05]  /*2a90*/  UIADD3 UR4, UPT, UPT, UR4, 0x50, URZ ;  /* 0x0000005004047890 */ /* 0x000fca000fffe0ff */
[----:B0-----:R-:W0:Y:S01]  /*2aa0*/  LDC.64 R10, c[0x0][0x388] ;  /* 0x0000e200ff0a7b82 */ /* 0x001e220000000a00 */
[----:B-1---5:R-:W-:-:S12]  /*2ab0*/  ULEA UR4, UR5, UR4, 0x18 ;  /* 0x0000000405047291 */ /* 0x022fd8000f8ec0ff */
.L_x_37:
[----:B01----:R-:W-:-:S05]  /*2ac0*/  IMAD.WIDE R4, R16, 0x8, R10 ;  /* 0x0000000810047825 */ /* 0x003fca00078e020a */
[----:B------:R-:W5:Y:S01]  /*2ad0*/  LDG.E.64 R8, desc[UR6][R4.64] ;  /* 0x0000000604087981 */ /* 0x000f62000c1e1b00 */
[C---:B------:R-:W-:Y:S01]  /*2ae0*/  LEA R0, R16.reuse, UR4, 0x3 ;  /* 0x0000000410007c11 */ /* 0x040fe2000f8e18ff */
[----:B------:R-:W-:Y:S01]  /*2af0*/  UMOV UR10, 0x40000000 ;  /* 0x40000000000a7882 */ /* 0x000fe20000000000 */
[----:B------:R-:W-:Y:S01]  /*2b00*/  UMOV UR11, 0x3f847ae1 ;  /* 0x3f847ae1000b7882 */ /* 0x000fe20000000000 */
[----:B------:R-:W-:Y:S02]  /*2b10*/  IADD3 R16, PT, PT, R16, UR8, RZ ;  /* 0x0000000810107c10 */ /* 0x000fe4000fffe0ff */
[----:B------:R-:W5:Y:S02]  /*2b20*/  LDS.64 R2, [R0] ;  /* 0x0000000000027984 */ /* 0x000f640000000a00 */
[----:B------:R-:W-:Y:S01]  /*2b30*/  ISETP.GE.AND P0, PT, R16, R7, PT ;  /* 0x000000071000720c */ /* 0x000fe20003f06270 */
[----:B-----5:R-:W-:-:S07]  /*2b40*/  DFMA R2, R2, -UR10, R8 ;  /* 0x8000000a02027c2b */ /* 0x020fce0008000008 */
[----:B------:R1:W-:Y:S05]  /*2b50*/  STG.E.64 desc[UR6][R4.64], R2 ;  /* 0x0000000204007986 */ /* 0x0003ea000c101b06 */
[----:B------:R-:W-:Y:S05]  /*2b60*/  @!P0 BRA `(.L_x_37) ;  /* 0xfffffffc00d48947 */ /* 0x000fea000383ffff */
[----:B------:R-:W-:Y:S05]  /*2b70*/  EXIT ;  /* 0x000000000000794d */ /* 0x000fea0003800000 */
.L_x_38:
[----:B------:R-:W-:-:S00]  /*2b80*/  BRA `(.L_x_38) ;  /* 0xfffffffc00fc7947 */ /* 0x000fc0000383ffff */
[----:B------:R-:W-:-:S00]  /*2b90*/  NOP ;  /* 0x0000000000007918 */ /* 0x000fc00000000000 */
        /* <DEDUP_REMOVED lines=14> */
.L_x_85:


//--------------------- .text._Z17forwardPassKernelPdS_S_S_S_S_S_iii --------------------------
	.section	.text._Z17forwardPassKernelPdS_S_S_S_S_S_iii,"ax",@progbits
	.align	128
        .global         _Z17forwardPassKernelPdS_S_S_S_S_S_iii
        .type           _Z17forwardPassKernelPdS_S_S_S_S_S_iii,@function
        .size           _Z17forwardPassKernelPdS_S_S_S_S_S_iii,(.L_x_86 - _Z17forwardPassKernelPdS_S_S_S_S_S_iii)
        .other          _Z17forwardPassKernelPdS_S_S_S_S_S_iii,@"STO_CUDA_ENTRY STV_DEFAULT"
_Z17forwardPassKernelPdS_S_S_S_S_S_iii:
.text._Z17forwardPassKernelPdS_S_S_S_S_S_iii:
        /* <DEDUP_REMOVED lines=8> */
[----:B------:R-:W0:Y:S08]  /*0080*/  LDC R4, c[0x0][0x3b8] ;  /* 0x0000ee00ff047b82 */ /* 0x000e300000000800 */
[----:B------:R-:W1:Y:S01]  /*0090*/  LDC R8, c[0x0][0x360] ;  /* 0x0000d800ff087b82 */ /* 0x000e620000000800 */
[----:B0-----:R-:W-:-:S13]  /*00a0*/  ISETP.GT.AND P0, PT, R4, RZ, PT ;  /* 0x000000ff0400720c */ /* 0x001fda0003f04270 */
[----:B-1----:R-:W-:Y:S05]  /*00b0*/  @P0 BRA `(.L_x_41) ;  /* 0x00000000002c0947 */ /* 0x002fea0003800000 */
[----:B------:R-:W0:Y:S01]  /*00c0*/  LDC.64 R10, c[0x0][0x3a8] ;  /* 0x0000ea00ff0a7b82 */ /* 0x000e220000000a00 */
[----:B------:R-:W-:-:S07]  /*00d0*/  IMAD.MOV.U32 R13, RZ, RZ, R0 ;  /* 0x000000ffff0d7224 */ /* 0x000fce00078e0000 */
[----:B------:R-:W1:Y:S02]  /*00e0*/  LDC.64 R6, c[0x0][0x388] ;  /* 0x0000e200ff067b82 */ /* 0x000e640000000a00 */
.L_x_42:
[----:B-12---:R-:W-:-:S06]  /*00f0*/  IMAD.WIDE R2, R13, 0x8, R6 ;  /* 0x000000080d027825 */ /* 0x006fcc00078e0206 */
[----:B------:R-:W2:Y:S01]  /*0100*/  LDG.E.64 R2, desc[UR8][R2.64] ;  /* 0x0000000802027981 */ /* 0x000ea2000c1e1b00 */
[----:B0-----:R-:W-:Y:S01]  /*0110*/  IMAD.WIDE R4, R13, 0x8, R10 ;  /* 0x000000080d047825 */ /* 0x001fe200078e020a */
[----:B------:R-:W-:-:S04]  /*0120*/  IADD3 R13, PT, PT, R8, R13, RZ ;  /* 0x0000000d080d7210 */ /* 0x000fc80007ffe0ff */
[----:B------:R-:W-:Y:S01]  /*0130*/  ISETP.GE.AND P0, PT, R13, R9, PT ;  /* 0x000000090d00720c */ /* 0x000fe20003f06270 */
[----:B--2---:R2:W-:-:S12]  /*0140*/  STG.E.64 desc[UR8][R4.64], R2 ;  /* 0x0000000204007986 */ /* 0x0045d8000c101b08 */
[----:B------:R-:W-:Y:S05]  /*0150*/  @!P0 BRA `(.L_x_42) ;  /* 0xfffffffc00e48947 */ /* 0x000fea000383ffff */
[----:B------:R-:W-:Y:S05]  /*0160*/  BRA `(.L_x_40) ;  /* 0x00000008006c7947 */ /* 0x000fea0003800000 */
.L_x_41:
[C---:B------:R-:W-:Y:S01]  /*0170*/  LOP3.LUT R2, R4.reuse, 0xf, RZ, 0xc0, !PT ;  /* 0x0000000f04027812 */ /* 0x040fe200078ec0ff */
[----:B------:R-:W-:Y:S01]  /*0180*/  IMAD.MOV.U32 R5, RZ, RZ, R0 ;  /* 0x000000ffff057224 */ /* 0x000fe200078e0000 */
[C---:B------:R-:W-:Y:S02]  /*0190*/  LOP3.LUT R3, R4.reuse, 0x7, RZ, 0xc0, !PT ;  /* 0x0000000704037812 */ /* 0x040fe400078ec0ff */
[----:B------:R-:W-:-:S07]  /*01a0*/  LOP3.LUT R4, R4, 0x3, RZ, 0xc0, !PT ;  /* 0x0000000304047812 */ /* 0x000fce00078ec0ff */
.L_x_48:
[----:B------:R-:W0:Y:S08]  /*01b0*/  LDC.64 R6, c[0x0][0x388] ;  /* 0x0000e200ff067b82 */ /* 0x000e300000000a00 */
[----:B------:R-:W1:Y:S01]  /*01c0*/  LDC R29, c[0x0][0x3b8] ;  /* 0x0000ee00ff1d7b82 */ /* 0x000e620000000800 */
[----:B0-----:R-:W-:-:S06]  /*01d0*/  IMAD.WIDE R6, R5, 0x8, R6 ;  /* 0x0000000805067825 */ /* 0x001fcc00078e0206 */
[----:B------:R-:W5:Y:S01]  /*01e0*/  LDG.E.64 R6, desc[UR8][R6.64] ;  /* 0x0000000806067981 */ /* 0x000f62000c1e1b00 */
[----:B------:R-:W-:Y:S01]  /*01f0*/  IMAD.MOV.U32 R28, RZ, RZ, RZ ;  /* 0x000000ffff1c7224 */ /* 0x000fe200078e00ff */
[----:B-1----:R-:W-:-:S13]  /*0200*/  ISETP.GE.U32.AND P0, PT, R29, 0x10, PT ;  /* 0x000000101d00780c */ /* 0x002fda0003f06070 */
[----:B------:R-:W-:Y:S05]  /*0210*/  @!P0 BRA `(.L_x_43) ;  /* 0x0000000000e88947 */ /* 0x000fea0003800000 */
[----:B------:R-:W-:-:S07]  /*0220*/  HFMA2 R26, -RZ, RZ, 0, 0 ;  /* 0x00000000ff1a7431 */ /* 0x000fce00000001ff */
.L_x_44:
[----:B------:R-:W0:Y:S01]  /*0230*/  LDC.64 R10, c[0x0][0x380] ;  /* 0x0000e000ff0a7b82 */ /* 0x000e220000000a00 */
[----:B------:R-:W-:-:S07]  /*0240*/  IMAD R13, R5, R29, R26 ;  /* 0x0000001d050d7224 */ /* 0x000fce00078e021a */
[----:B------:R-:W1:Y:S01]  /*0250*/  LDC.64 R8, c[0x0][0x3a0] ;  /* 0x0000e800ff087b82 */ /* 0x000e620000000a00 */
[----:B0-----:R-:W-:-:S05]  /*0260*/  IMAD.WIDE R10, R13, 0x8, R10 ;  /* 0x000000080d0a7825 */ /* 0x001fca00078e020a */
[----:B------:R-:W2:Y:S01]  /*0270*/  LDG.E.64 R22, desc[UR8][R10.64] ;  /* 0x000000080a167981 */ /* 0x000ea2000c1e1b00 */
[----:B-1----:R-:W-:-:S03]  /*0280*/  IMAD.WIDE.U32 R8, R26, 0x8, R8 ;  /* 0x000000081a087825 */ /* 0x002fc600078e0008 */
[----:B------:R-:W3:Y:S04]  /*0290*/  LDG.E.64 R12, desc[UR8][R10.64+0x8] ;  /* 0x000008080a0c7981 */ /* 0x000ee8000c1e1b00 */
[----:B------:R-:W2:Y:S04]  /*02a0*/  LDG.E.64 R18, desc[UR8][R8.64] ;  /* 0x0000000808127981 */ /* 0x000ea8000c1e1b00 */
[----:B------:R-:W3:Y:S04]  /*02b0*/  LDG.E.64 R16, desc[UR8][R8.64+0x8] ;  /* 0x0000080808107981 */ /* 0x000ee8000c1e1b00 */
[----:B------:R-:W4:Y:S04]  /*02c0*/  LDG.E.64 R14, desc[UR8][R10.64+0x10] ;  /* 0x000010080a0e7981 */ /* 0x000f28000c1e1b00 */
[----:B------:R-:W4:Y:S04]  /*02d0*/  LDG.E.64 R20, desc[UR8][R8.64+0x10] ;  /* 0x0000100808147981 */ /* 0x000f28000c1e1b00 */
[----:B------:R-:W4:Y:S01]  /*02e0*/  LDG.E.64 R24, desc[UR8][R10.64+0x78] ;  /* 0x000078080a187981 */ /* 0x000f22000c1e1b00 */
[----:B--2--5:R-:W-:-:S03]  /*02f0*/  DFMA R18, R22, R18, R6 ;  /* 0x000000121612722b */ /* 0x024fc60000000006 */
[----:B------:R-:W2:Y:S04]  /*0300*/  LDG.E.64 R6, desc[UR8][R10.64+0x18] ;  /* 0x000018080a067981 */ /* 0x000ea8000c1e1b00 */
[----:B------:R-:W2:Y:S01]  /*0310*/  LDG.E.64 R22, desc[UR8][R8.64+0x18] ;  /* 0x0000180808167981 */ /* 0x000ea2000c1e1b00 */
[----:B---3--:R-:W-:-:S03]  /*0320*/  DFMA R16, R12, R16, R18 ;  /* 0x000000100c10722b */ /* 0x008fc60000000012 */
[----:B------:R-:W3:Y:S04]  /*0330*/  LDG.E.64 R12, desc[UR8][R10.64+0x20] ;  /* 0x000020080a0c7981 */ /* 0x000ee8000c1e1b00 */
[----:B------:R-:W3:Y:S01]  /*0340*/  LDG.E.64 R18, desc[UR8][R8.64+0x20] ;  /* 0x0000200808127981 */ /* 0x000ee2000c1e1b00 */
[----:B----4-:R-:W-:-:S03]  /*0350*/  DFMA R20, R14, R20, R16 ;  /* 0x000000140e14722b */ /* 0x010fc60000000010 */
[----:B------:R-:W4:Y:S04]  /*0360*/  LDG.E.64 R16, desc[UR8][R10.64+0x28] ;  /* 0x000028080a107981 */ /* 0x000f28000c1e1b00 */
[----:B------:R-:W4:Y:S01]  /*0370*/  LDG.E.64 R14, desc[UR8][R8.64+0x28] ;  /* 0x00002808080e7981 */ /* 0x000f22000c1e1b00 */
[----:B--2---:R-:W-:-:S03]  /*0380*/  DFMA R22, R6, R22, R20 ;  /* 0x000000160616722b */ /* 0x004fc60000000014 */
        /* <DEDUP_REMOVED lines=25> */
[----:B------:R-:W4:Y:S04]  /*0520*/  LDG.E.64 R20, desc[UR8][R8.64+0x70] ;  /* 0x0000700808147981 */ /* 0x000f28000c1e1b00 */
[----:B------:R-:W4:Y:S01]  /*0530*/  LDG.E.64 R8, desc[UR8][R8.64+0x78] ;  /* 0x0000780808087981 */ /* 0x000f22000c1e1b00 */
[----:B------:R-:W-:Y:S01]  /*0540*/  VIADD R26, R26, 0x10 ;  /* 0x000000101a1a7836 */ /* 0x000fe20000000000 */
[----:B------:R-:W-:-:S04]  /*0550*/  LOP3.LUT R28, R29, 0x7ffffff0, RZ, 0xc0, !PT ;  /* 0x7ffffff01d1c7812 */ /* 0x000fc800078ec0ff */
[----:B------:R-:W-:Y:S01]  /*0560*/  ISETP.NE.AND P0, PT, R26, R28, PT ;  /* 0x0000001c1a00720c */ /* 0x000fe20003f05270 */
[----:B--2---:R-:W-:-:S08]  /*0570*/  DFMA R6, R16, R6, R22 ;  /* 0x000000061006722b */ /* 0x004fd00000000016 */
[----:B---3--:R-:W-:-:S08]  /*0580*/  DFMA R6, R12, R14, R6 ;  /* 0x0000000e0c06722b */ /* 0x008fd00000000006 */
[----:B----4-:R-:W-:-:S08]  /*0590*/  DFMA R6, R18, R20, R6 ;  /* 0x000000141206722b */ /* 0x010fd00000000006 */
[----:B------:R-:W-:Y:S01]  /*05a0*/  DFMA R6, R24, R8, R6 ;  /* 0x000000081806722b */ /* 0x000fe20000000006 */
[----:B------:R-:W-:Y:S10]  /*05b0*/  @P0 BRA `(.L_x_44) ;  /* 0xfffffffc001c0947 */ /* 0x000ff4000383ffff */
.L_x_43:
[----:B------:R-:W-:-:S13]  /*05c0*/  ISETP.NE.AND P0, PT, R2, RZ, PT ;  /* 0x000000ff0200720c */ /* 0x000fda0003f05270 */
[----:B------:R-:W-:Y:S05]  /*05d0*/  @!P0 BRA `(.L_x_45) ;  /* 0x00000004002c8947 */ /* 0x000fea0003800000 */
[----:B------:R-:W-:Y:S01]  /*05e0*/  VIADD R8, R2, 0xffffffff ;  /* 0xffffffff02087836 */ /* 0x000fe20000000000 */
[----:B------:R-:W-:-:S04]  /*05f0*/  ISETP.NE.AND P1, PT, R3, RZ, PT ;  /* 0x000000ff0300720c */ /* 0x000fc80003f25270 */
[----:B------:R-:W-:-:S13]  /*0600*/  ISETP.GE.U32.AND P0, PT, R8, 0x7, PT ;  /* 0x000000070800780c */ /* 0x000fda0003f06070 */
[----:B------:R-:W-:Y:S05]  /*0610*/  @!P0 BRA `(.L_x_46) ;  /* 0x0000000000788947 */ /* 0x000fea0003800000 */
        /* <DEDUP_REMOVED lines=25> */
[----:B---3--:R-:W-:-:S08]  /*07b0*/  DFMA R6, R20, R6, R22 ;  /* 0x000000061406722b */ /* 0x008fd00000000016 */
[----:B----4-:R-:W-:Y:S01]  /*07c0*/  DFMA R6, R12, R14, R6 ;  /* 0x0000000e0c06722b */ /* 0x010fe20000000006 */
[----:B------:R-:W-:-:S07]  /*07d0*/  IADD3 R28, PT, PT, R28, 0x8, RZ ;  /* 0x000000081c1c7810 */ /* 0x000fce0007ffe0ff */
[----:B--2---:R-:W-:-:S08]  /*07e0*/  DFMA R6, R16, R18, R6 ;  /* 0x000000121006722b */ /* 0x004fd00000000006 */
[----:B------:R-:W-:-:S11]  /*07f0*/  DFMA R6, R24, R26, R6 ;  /* 0x0000001a1806722b */ /* 0x000fd60000000006 */
.L_x_46:
        /* <DEDUP_REMOVED lines=18> */
[----:B------:R-:W-:Y:S01]  /*0920*/  VIADD R28, R28, 0x4 ;  /* 0x000000041c1c7836 */ /* 0x000fe20000000000 */
[----:B--2--5:R-:W-:-:S08]  /*0930*/  DFMA R10, R10, R12, R6 ;  /* 0x0000000c0a0a722b */ /* 0x024fd00000000006 */
[----:B---3--:R-:W-:-:S08]  /*0940*/  DFMA R10, R14, R16, R10 ;  /* 0x000000100e0a722b */ /* 0x008fd0000000000a */
[----:B----4-:R-:W-:-:S08]  /*0950*/  DFMA R10, R18, R20, R10 ;  /* 0x00000014120a722b */ /* 0x010fd0000000000a */
[----:B------:R-:W-:-:S11]  /*0960*/  DFMA R6, R22, R26, R10 ;  /* 0x0000001a1606722b */ /* 0x000fd6000000000a */
.L_x_47:
[----:B------:R-:W-:Y:S05]  /*0970*/  @!P1 BRA `(.L_x_45) ;  /* 0x0000000000449947 */ /* 0x000fea0003800000 */
[----:B------:R-:W0:Y:S01]  /*0980*/  LDC.64 R16, c[0x0][0x380] ;  /* 0x0000e000ff107b82 */ /* 0x000e220000000a00 */
[----:B------:R-:W-:-:S07]  /*0990*/  IMAD R29, R5, R29, R28 ;  /* 0x0000001d051d7224 */ /* 0x000fce00078e021c */
[----:B------:R-:W1:Y:S01]  /*09a0*/  LDC.64 R8, c[0x0][0x3a0] ;  /* 0x0000e800ff087b82 */ /* 0x000e620000000a00 */
[----:B0-----:R-:W-:-:S04]  /*09b0*/  IMAD.WIDE R16, R29, 0x8, R16 ;  /* 0x000000081d107825 */ /* 0x001fc800078e0210 */
[----:B-1----:R-:W-:Y:S02]  /*09c0*/  IMAD.WIDE.U32 R28, R28, 0x8, R8 ;  /* 0x000000081c1c7825 */ /* 0x002fe400078e0008 */
[----:B------:R-:W2:Y:S04]  /*09d0*/  LDG.E.64 R8, desc[UR8][R16.64] ;  /* 0x0000000810087981 */ /* 0x000ea8000c1e1b00 */
[----:B------:R-:W2:Y:S01]  /*09e0*/  LDG.E.64 R10, desc[UR8][R28.64] ;  /* 0x000000081c0a7981 */ /* 0x000ea2000c1e1b00 */
[----:B------:R-:W-:Y:S01]  /*09f0*/  ISETP.NE.AND P0, PT, R4, 0x1, PT ;  /* 0x000000010400780c */ /* 0x000fe20003f05270 */
[----:B--2--5:R-:W-:-:S12]  /*0a00*/  DFMA R6, R8, R10, R6 ;  /* 0x0000000a0806722b */ /* 0x024fd80000000006 */
[----:B------:R-:W-:Y:S05]  /*0a10*/  @!P0 BRA `(.L_x_45) ;  /* 0x00000000001c8947 */ /* 0x000fea0003800000 */
[----:B------:R-:W-:Y:S01]  /*0a20*/  ISETP.NE.AND P0, PT, R4, 0x2, PT ;  /* 0x000000020400780c */ /* 0x000fe20003f05270 */
[----:B------:R-:W2:Y:S04]  /*0a30*/  LDG.E.64 R8, desc[UR8][R16.64+0x8] ;  /* 0x0000080810087981 */ /* 0x000ea8000c1e1b00 */
[----:B------:R-:W2:Y:S08]  /*0a40*/  LDG.E.64 R10, desc[UR8][R28.64+0x8] ;  /* 0x000008081c0a7981 */ /* 0x000eb0000c1e1b00 */
[----:B------:R-:W3:Y:S04]  /*0a50*/  @P0 LDG.E.64 R12, desc[UR8][R16.64+0x10] ;  /* 0x00001008100c0981 */ /* 0x000ee8000c1e1b00 */
[----:B------:R-:W3:Y:S01]  /*0a60*/  @P0 LDG.E.64 R14, desc[UR8][R28.64+0x10] ;  /* 0x000010081c0e0981 */ /* 0x000ee2000c1e1b00 */
[----:B--2---:R-:W-:-:S08]  /*0a70*/  DFMA R6, R8, R10, R6 ;  /* 0x0000000a0806722b */ /* 0x004fd00000000006 */
[----:B---3--:R-:W-:-:S11]  /*0a80*/  @P0 DFMA R6, R12, R14, R6 ;  /* 0x0000000e0c06022b */ /* 0x008fd60000000006 */
.L_x_45:
[----:B------:R-:W0:Y:S01]  /*0a90*/  LDC.64 R10, c[0x0][0x3a8] ;  /* 0x0000ea00ff0a7b82 */ /* 0x000e220000000a00 */
[----:B------:R-:W1:Y:S01]  /*0aa0*/  LDCU UR4, c[0x0][0x360] ;  /* 0x00006c00ff0477ac */ /* 0x000e620008000800 */
[----:B------:R-:W2:Y:S02]  /*0ab0*/  LDCU UR5, c[0x0][0x3bc] ;  /* 0x00007780ff0577ac */ /* 0x000ea40008000800 */
[----:B--2---:R-:W-:Y:S01]  /*0ac0*/  MOV R9, UR5 ;  /* 0x0000000500097c02 */ /* 0x004fe20008000f00 */
[----:B0-----:R-:W-:-:S04]  /*0ad0*/  IMAD.WIDE R10, R5, 0x8, R10 ;  /* 0x00000008050a7825 */ /* 0x001fc800078e020a */
[----:B-1----:R-:W-:Y:S01]  /*0ae0*/  VIADD R5, R5, UR4 ;  /* 0x0000000405057c36 */ /* 0x002fe20008000000 */
[----:B-----5:R0:W-:Y:S04]  /*0af0*/  STG.E.64 desc[UR8][R10.64], R6 ;  /* 0x000000060a007986 */ /* 0x0201e8000c101b08 */
[----:B------:R-:W-:-:S13]  /*0b00*/  ISETP.GE.AND P0, PT, R5, R9, PT ;  /* 0x000000090500720c */ /* 0x000fda0003f06270 */
[----:B0-----:R-:W-:Y:S05]  /*0b10*/  @!P0 BRA `(.L_x_48) ;  /* 0xfffffff400a48947 */ /* 0x001fea000383ffff */
.L_x_40:
[----:B------:R-:W-:Y:S05]  /*0b20*/  BSYNC.RECONVERGENT B0 ;  /* 0x0000000000007941 */ /* 0x000fea0003800200 */
.L_x_39:
[----:B------:R-:W-:Y:S01]  /*0b30*/  BAR.SYNC.DEFER_BLOCKING 0x0 ;  /* 0x0000000000007b1d */ /* 0x000fe20000010000 */
[----:B------:R-:W-:-:S05]  /*0b40*/  ISETP.GE.AND P0, PT, R0, R9, PT ;  /* 0x000000090000720c */ /* 0x000fca0003f06270 */
[----:B------:R-:W-:Y:S08]  /*0b50*/  BSSY.RECONVERGENT B0, `(.L_x_49) ;  /* 0x0000012000007945 */ /* 0x000ff00003800200 */
[----:B------:R-:W-:Y:S05]  /*0b60*/  @P0 BRA `(.L_x_50) ;  /* 0x0000000000400947 */ /* 0x000fea0003800000 */
[----:B------:R-:W0:Y:S01]  /*0b70*/  LDC R11, c[0x0][0x360] ;  /* 0x0000d800ff0b7b82 */ /* 0x000e220000000800 */
[----:B------:R-:W-:-:S07]  /*0b80*/  IMAD.MOV.U32 R8, RZ, RZ, R0 ;  /* 0x000000ffff087224 */ /* 0x000fce00078e0000 */
[----:B------:R-:W1:Y:S02]  /*0b90*/  LDC.64 R6, c[0x0][0x3a8] ;  /* 0x0000ea00ff067b82 */ /* 0x000e640000000a00 */
.L_x_51:
[----:B-123--:R-:W-:-:S05]  /*0ba0*/  IMAD.WIDE R2, R8, 0x8, R6 ;  /* 0x0000000808027825 */ /* 0x00efca00078e0206 */
[----:B------:R-:W2:Y:S01]  /*0bb0*/  LDG.E.64 R4, desc[UR8][R2.64] ;  /* 0x0000000802047981 */ /* 0x000ea2000c1e1b00 */
[----:B------:R-:W-:Y:S02]  /*0bc0*/  MOV R10, RZ ;  /* 0x000000ff000a7202 */ /* 0x000fe40000000f00 */
[----:B0-----:R-:W-:Y:S01]  /*0bd0*/  IADD3 R8, PT, PT, R11, R8, RZ ;  /* 0x000000080b087210 */ /* 0x001fe20007ffe0ff */
[----:B--2---:R-:W-:Y:S01]  /*0be0*/  DSETP.MAX.AND P0, P1, RZ, R4, PT ;  /* 0x00000004ff00722a */ /* 0x004fe2000390f000 */
[----:B------:R-:W-:-:S05]  /*0bf0*/  IMAD.MOV.U32 R13, RZ, RZ, R5 ;  /* 0x000000ffff0d7224 */ /* 0x000fca00078e0005 */
[C---:B------:R-:W-:Y:S02]  /*0c00*/  FSEL R15, R10.reuse, R13, P0 ;  /* 0x0000000d0a0f7208 */ /* 0x040fe40000000000 */
[----:B------:R-:W-:Y:S02]  /*0c10*/  SEL R4, R10, R4, P0 ;  /* 0x000000040a047207 */ /* 0x000fe40000000000 */
[----:B------:R-:W-:-:S04]  /*0c20*/  ISETP.GE.AND P0, PT, R8, R9, PT ;  /* 0x000000090800720c */ /* 0x000fc80003f06270 */
[----:B------:R-:W-:-:S05]  /*0c30*/  @P1 LOP3.LUT R15, R13, 0x80000, RZ, 0xfc, !PT ;  /* 0x000800000d0f1812 */ /* 0x000fca00078efcff */
[----:B------:R-:W-:-:S05]  /*0c40*/  IMAD.MOV.U32 R5, RZ, RZ, R15 ;  /* 0x000000ffff057224 */ /* 0x000fca00078e000f */
[----:B------:R3:W-:Y:S01]  /*0c50*/  STG.E.64 desc[UR8][R2.64], R4 ;  /* 0x0000000402007986 */ /* 0x0007e2000c101b08 */
[----:B------:R-:W-:Y:S05]  /*0c60*/  @!P0 BRA `(.L_x_51) ;  /* 0xfffffffc00cc8947 */ /* 0x000fea000383ffff */
.L_x_50:
[----:B------:R-:W-:Y:S05]  /*0c70*/  BSYNC.RECONVERGENT B0 ;  /* 0x0000000000007941 */ /* 0x000fea0003800200 */
.L_x_49:
[----:B------:R-:W0:Y:S01]  /*0c80*/  LDCU UR11, c[0x0][0x3c0] ;  /* 0x00007800ff0b77ac */ /* 0x000e220008000800 */
[----:B------:R-:W-:Y:S01]  /*0c90*/  BAR.SYNC.DEFER_BLOCKING 0x0 ;  /* 0x0000000000007b1d */ /* 0x000fe20000010000 */
[----:B0-----:R-:W-:-:S13]  /*0ca0*/  ISETP.GE.AND P0, PT, R0, UR11, PT ;  /* 0x0000000b00007c0c */ /* 0x001fda000bf06270 */
[----:B------:R-:W-:Y:S05]  /*0cb0*/  @P0 EXIT ;  /* 0x000000000000094d */ /* 0x000fea0003800000 */
[----:B------:R-:W0:Y:S01]  /*0cc0*/  LDC.64 R6, c[0x0][0x398] ;  /* 0x0000e600ff067b82 */ /* 0x000e220000000a00 */
[----:B------:R-:W-:Y:S01]  /*0cd0*/  ISETP.GT.AND P0, PT, R9, RZ, PT ;  /* 0x000000ff0900720c */ /* 0x000fe20003f04270 */
[----:B------:R-:W1:Y:S06]  /*0ce0*/  LDCU UR10, c[0x0][0x360] ;  /* 0x00006c00ff0a77ac */ /* 0x000e6c0008000800 */
[----:B------:R-:W4:Y:S06]  /*0cf0*/  LDC.64 R10, c[0x0][0x3b0] ;  /* 0x0000ec00ff0a7b82 */ /* 0x000f2c0000000a00 */
[----:B------:R-:W-:Y:S05]  /*0d00*/  @P0 BRA `(.L_x_52) ;  /* 0x0000000000200947 */ /* 0x000fea0003800000 */
.L_x_53:
[----:B0-23--:R-:W-:-:S06]  /*0d10*/  IMAD.WIDE R2, R0, 0x8, R6 ;  /* 0x0000000800027825 */ /* 0x00dfcc00078e0206 */
[----:B------:R-:W2:Y:S01]  /*0d20*/  LDG.E.64 R2, desc[UR8][R2.64] ;  /* 0x0000000802027981 */ /* 0x000ea2000c1e1b00 */
[----:B----4-:R-:W-:-:S04]  /*0d30*/  IMAD.WIDE R4, R0, 0x8, R10 ;  /* 0x0000000800047825 */ /* 0x010fc800078e020a */
[----:B-1----:R-:W-:-:S05]  /*0d40*/  VIADD R0, R0, UR10 ;  /* 0x0000000a00007c36 */ /* 0x002fca0008000000 */
[----:B------:R-:W-:Y:S01]  /*0d50*/  ISETP.GE.AND P0, PT, R0, UR11, PT ;  /* 0x0000000b00007c0c */ /* 0x000fe2000bf06270 */
[----:B--2---:R0:W-:-:S12]  /*0d60*/  STG.E.64 desc[UR8][R4.64], R2 ;  /* 0x0000000204007986 */ /* 0x0041d8000c101b08 */
[----:B------:R-:W-:Y:S05]  /*0d70*/  @!P0 BRA `(.L_x_53) ;  /* 0xfffffffc00e48947 */ /* 0x000fea000383ffff */
[----:B------:R-:W-:Y:S05]  /*0d80*/  EXIT ;  /* 0x000000000000794d */ /* 0x000fea0003800000 */
.L_x_52:
[C---:B--23--:R-:W-:Y:S02]  /*0d90*/  LOP3.LUT R2, R9.reuse, 0xf, RZ, 0xc0, !PT ;  /* 0x0000000f09027812 */ /* 0x04cfe400078ec0ff */
[C---:B------:R-:W-:Y:S02]  /*0da0*/  LOP3.LUT R3, R9.reuse, 0x7, RZ, 0xc0, !PT ;  /* 0x0000000709037812 */ /* 0x040fe400078ec0ff */
[----:B------:R-:W-:-:S07]  /*0db0*/  LOP3.LUT R4, R9, 0x3, RZ, 0xc0, !PT ;  /* 0x0000000309047812 */ /* 0x000fce00078ec0ff */
.L_x_62:
[----:B------:R-:W2:Y:S01]  /*0dc0*/  LDC.64 R20, c[0x0][0x398] ;  /* 0x0000e600ff147b82 */ /* 0x000ea20000000a00 */
[----:B------:R-:W3:Y:S01]  /*0dd0*/  LDCU UR4, c[0x0][0x3bc] ;  /* 0x00007780ff0477ac */ /* 0x000ee20008000800 */
[----:B--2---:R-:W-:-:S06]  /*0de0*/  IMAD.WIDE R20, R0, 0x8, R20 ;  /* 0x0000000800147825 */ /* 0x004fcc00078e0214 */
[----:B------:R-:W5:Y:S01]  /*0df0*/  LDG.E.64 R20, desc[UR8][R20.64] ;  /* 0x0000000814147981 */ /* 0x000f62000c1e1b00 */
[----:B---3--:R-:W-:Y:S01]  /*0e00*/  UISETP.GE.U32.AND UP0, UPT, UR4, 0x10, UPT ;  /* 0x000000100400788c */ /* 0x008fe2000bf06070 */
[----:B------:R-:W-:Y:S01]  /*0e10*/  HFMA2 R5, -RZ, RZ, 0, 0 ;  /* 0x00000000ff057431 */ /* 0x000fe200000001ff */
[----:B------:R-:W-:Y:S01]  /*0e20*/  ISETP.NE.AND P1, PT, R2, RZ, PT ;  /* 0x000000ff0200720c */ /* 0x000fe20003f25270 */
[----:B------:R-:W-:-:S06]  /*0e30*/  IMAD R24, R0, UR4, RZ ;  /* 0x0000000400187c24 */ /* 0x000fcc000f8e02ff */
[----:B------:R-:W-:Y:S06]  /*0e40*/  BRA.U !UP0, `(.L_x_54) ;  /* 0x0000000508107547 */ /* 0x000fec000b800000 */
[----:B------:R-:W2:Y:S01]  /*0e50*/  LDCU.64 UR6, c[0x0][0x3a8] ;  /* 0x00007500ff0677ac */ /* 0x000ea20008000a00 */
[----:B------:R-:W-:Y:S01]  /*0e60*/  IMAD.MOV.U32 R25, RZ, RZ, R24 ;  /* 0x000000ffff197224 */ /* 0x000fe200078e0018 */
[----:B------:R-:W-:-:S04]  /*0e70*/  ULOP3.LUT UR4, UR4, 0x7ffffff0, URZ, 0xc0, !UPT ;  /* 0x7ffffff004047892 */ /* 0x000fc8000f8ec0ff */
[----:B------:R-:W-:Y:S02]  /*0e80*/  UIADD3 UR12, UPT, UPT, -UR4, URZ, URZ ;  /* 0x000000ff040c7290 */ /* 0x000fe4000fffe1ff */
[----:B------:R-:W-:-:S04]  /*0e90*/  MOV R5, UR4 ;  /* 0x0000000400057c02 */ /* 0x000fc80008000f00 */
[----:B------:R-:W-:Y:S01]  /*0ea0*/  IMAD.U32 R26, RZ, RZ, UR12 ;  /* 0x0000000cff1a7e24 */ /* 0x000fe2000f8e00ff */
[----:B--2---:R-:W-:-:S04]  /*0eb0*/  UIADD3 UR5, UP0, UPT, UR6, 0x40, URZ ;  /* 0x0000004006057890 */ /* 0x004fc8000ff1e0ff */
[----:B------:R-:W-:Y:S02]  /*0ec0*/  UIADD3.X UR6, UPT, UPT, URZ, UR7, URZ, UP0, !UPT ;  /* 0x00000007ff067290 */ /* 0x000fe400087fe4ff */
[----:B------:R-:W-:-:S04]  /*0ed0*/  MOV R12, UR5 ;  /* 0x00000005000c7c02 */ /* 0x000fc80008000f00 */
[----:B------:R-:W-:-:S07]  /*0ee0*/  IMAD.U32 R13, RZ, RZ, UR6 ;  /* 0x00000006ff0d7e24 */ /* 0x000fce000f8e00ff */
.L_x_55:
[----:B0-----:R-:W0:Y:S01]  /*0ef0*/  LDC.64 R6, c[0x0][0x390] ;  /* 0x0000e400ff067b82 */ /* 0x001e220000000a00 */
[----:B------:R-:W-:Y:S01]  /*0f00*/  MOV R8, R12 ;  /* 0x0000000c00087202 */ /* 0x000fe20000000f00 */
[----:B------:R-:W-:-:S05]  /*0f10*/  IMAD.MOV.U32 R9, RZ, RZ, R13 ;  /* 0x000000ffff097224 */ /* 0x000fca00078e000d */
[----:B------:R-:W2:Y:S04]  /*0f20*/  LDG.E.64 R18, desc[UR8][R8.64+-0x40] ;  /* 0xffffc00808127981 */ /* 0x000ea8000c1e1b00 */
[----:B------:R-:W3:Y:S04]  /*0f30*/  LDG.E.64 R16, desc[UR8][R8.64+-0x38] ;  /* 0xffffc80808107981 */ /* 0x000ee8000c1e1b00 */
[----:B------:R-:W3:Y:S01]  /*0f40*/  LDG.E.64 R22, desc[UR8][R8.64+-0x30] ;  /* 0xffffd00808167981 */ /* 0x000ee2000c1e1b00 */
[----:B0-----:R-:W-:-:S05]  /*0f50*/  IMAD.WIDE R6, R25, 0x8, R6 ;  /* 0x0000000819067825 */ /* 0x001fca00078e0206 */
[----:B----4-:R-:W2:Y:S04]  /*0f60*/  LDG.E.64 R10, desc[UR8][R6.64] ;  /* 0x00000008060a7981 */ /* 0x010ea8000c1e1b00 */
[----:B------:R-:W3:Y:S04]  /*0f70*/  LDG.E.64 R14, desc[UR8][R6.64+0x8] ;  /* 0x00000808060e7981 */ /* 0x000ee8000c1e1b00 */
        /* <DEDUP_REMOVED lines=40> */
[----:B------:R-:W-:Y:S01]  /*1200*/  IADD3 R26, PT, PT, R26, 0x10, RZ ;  /* 0x000000101a1a7810 */ /* 0x000fe20007ffe0ff */
[----:B---3--:R-:W-:-:S03]  /*1210*/  DFMA R12, R16, R14, R12 ;  /* 0x0000000e100c722b */ /* 0x008fc6000000000c */
[----:B------:R-:W-:-:S05]  /*1220*/  ISETP.NE.AND P0, PT, R26, RZ, PT ;  /* 0x000000ff1a00720c */ /* 0x000fca0003f05270 */
[----:B----4-:R-:W-:Y:S01]  /*1230*/  DFMA R20, R22, R20, R12 ;  /* 0x000000141614722b */ /* 0x010fe2000000000c */
[----:B------:R-:W-:Y:S02]  /*1240*/  IADD3 R12, P2, PT, R8, 0x80, RZ ;  /* 0x00000080080c7810 */ /* 0x000fe40007f5e0ff */
[----:B------:R-:W-:-:S03]  /*1250*/  IADD3 R25, PT, PT, R25, 0x10, RZ ;  /* 0x0000001019197810 */ /* 0x000fc60007ffe0ff */
[----:B------:R-:W-:Y:S02]  /*1260*/  IMAD.X R13, RZ, RZ, R9, P2 ;  /* 0x000000ffff0d7224 */ /* 0x000fe400010e0609 */
[----:B--2---:R-:W-:Y:S01]  /*1270*/  DFMA R20, R18, R10, R20 ;  /* 0x0000000a1214722b */ /* 0x004fe20000000014 */
[----:B------:R-:W-:Y:S10]  /*1280*/  @P0 BRA `(.L_x_55) ;  /* 0xfffffffc00180947 */ /* 0x000ff4000383ffff */
.L_x_54:
[----:B------:R-:W-:Y:S04]  /*1290*/  BSSY.RECONVERGENT B0, `(.L_x_56) ;  /* 0x0000051000007945 */ /* 0x000fe80003800200 */
[----:B------:R-:W-:Y:S05]  /*12a0*/  @!P1 BRA `(.L_x_57) ;  /* 0x00000004003c9947 */ /* 0x000fea0003800000 */
[----:B0-----:R-:W-:Y:S01]  /*12b0*/  VIADD R6, R2, 0xffffffff ;  /* 0xffffffff02067836 */ /* 0x001fe20000000000 */
[----:B------:R-:W-:Y:S01]  /*12c0*/  BSSY.RECONVERGENT B1, `(.L_x_58) ;  /* 0x0000022000017945 */ /* 0x000fe20003800200 */
[----:B------:R-:W-:-:S03]  /*12d0*/  ISETP.NE.AND P1, PT, R3, RZ, PT ;  /* 0x000000ff0300720c */ /* 0x000fc60003f25270 */
[----:B------:R-:W-:-:S13]  /*12e0*/  ISETP.GE.U32.AND P0, PT, R6, 0x7, PT ;  /* 0x000000070600780c */ /* 0x000fda0003f06070 */
[----:B------:R-:W-:Y:S05]  /*12f0*/  @!P0 BRA `(.L_x_59) ;  /* 0x0000000000788947 */ /* 0x000fea0003800000 */
[----:B------:R-:W0:Y:S01]  /*1300*/  LDC.64 R8, c[0x0][0x390] ;  /* 0x0000e400ff087b82 */ /* 0x000e220000000a00 */
[----:B----4-:R-:W-:-:S07]  /*1310*/  IADD3 R11, PT, PT, R24, R5, RZ ;  /* 0x00000005180b7210 */ /* 0x010fce0007ffe0ff */
[----:B------:R-:W2:Y:S01]  /*1320*/  LDC.64 R6, c[0x0][0x3a8] ;  /* 0x0000ea00ff067b82 */ /* 0x000ea20000000a00 */
[----:B0-----:R-:W-:-:S05]  /*1330*/  IMAD.WIDE R8, R11, 0x8, R8 ;  /* 0x000000080b087825 */ /* 0x001fca00078e0208 */
[----:B------:R-:W3:Y:S01]  /*1340*/  LDG.E.64 R22, desc[UR8][R8.64] ;  /* 0x0000000808167981 */ /* 0x000ee2000c1e1b00 */
[----:B--2---:R-:W-:-:S03]  /*1350*/  IMAD.WIDE.U32 R6, R5, 0x8, R6 ;  /* 0x0000000805067825 */ /* 0x004fc600078e0006 */
[----:B------:R-:W2:Y:S04]  /*1360*/  LDG.E.64 R16, desc[UR8][R8.64+0x8] ;  /* 0x0000080808107981 */ /* 0x000ea8000c1e1b00 */
[----:B------:R-:W3:Y:S04]  /*1370*/  LDG.E.64 R18, desc[UR8][R6.64] ;  /* 0x0000000806127981 */ /* 0x000ee8000c1e1b00 */
[----:B------:R-:W2:Y:S04]  /*1380*/  LDG.E.64 R10, desc[UR8][R6.64+0x8] ;  /* 0x00000808060a7981 */ /* 0x000ea8000c1e1b00 */
[----:B------:R-:W4:Y:S04]  /*1390*/  LDG.E.64 R14, desc[UR8][R8.64+0x10] ;  /* 0x00001008080e7981 */ /* 0x000f28000c1e1b00 */
[----:B------:R-:W4:Y:S04]  /*13a0*/  LDG.E.64 R12, desc[UR8][R6.64+0x10] ;  /* 0x00001008060c7981 */ /* 0x000f28000c1e1b00 */
[----:B------:R-:W4:Y:S04]  /*13b0*/  LDG.E.64 R26, desc[UR8][R8.64+0x38] ;  /* 0x00003808081a7981 */ /* 0x000f28000c1e1b00 */
[----:B------:R-:W4:Y:S01]  /*13c0*/  LDG.E.64 R28, desc[UR8][R6.64+0x38] ;  /* 0x00003808061c7981 */ /* 0x000f22000c1e1b00 */
[----:B---3-5:R-:W-:-:S03]  /*13d0*/  DFMA R20, R22, R18, R20 ;  /* 0x000000121614722b */ /* 0x028fc60000000014 */
[----:B------:R-:W3:Y:S04]  /*13e0*/  LDG.E.64 R18, desc[UR8][R8.64+0x18] ;  /* 0x0000180808127981 */ /* 0x000ee8000c1e1b00 */
[----:B------:R-:W3:Y:S01]  /*13f0*/  LDG.E.64 R22, desc[UR8][R6.64+0x18] ;  /* 0x0000180806167981 */ /* 0x000ee2000c1e1b00 */
[----:B--2---:R-:W-:-:S03]  /*1400*/  DFMA R20, R16, R10, R20 ;  /* 0x0000000a1014722b */ /* 0x004fc60000000014 */
[----:B------:R-:W2:Y:S04]  /*1410*/  LDG.E.64 R16, desc[UR8][R8.64+0x20] ;  /* 0x0000200808107981 */ /* 0x000ea8000c1e1b00 */
[----:B------:R-:W2:Y:S01]  /*1420*/  LDG.E.64 R10, desc[UR8][R6.64+0x20] ;  /* 0x00002008060a7981 */ /* 0x000ea2000c1e1b00 */
[----:B----4-:R-:W-:-:S03]  /*1430*/  DFMA R20, R14, R12, R20 ;  /* 0x0000000c0e14722b */ /* 0x010fc60000000014 */
[----:B------:R-:W4:Y:S04]  /*1440*/  LDG.E.64 R12, desc[UR8][R8.64+0x28] ;  /* 0x00002808080c7981 */ /* 0x000f28000c1e1b00 */
[----:B------:R-:W4:Y:S01]  /*1450*/  LDG.E.64 R14, desc[UR8][R6.64+0x28] ;  /* 0x00002808060e7981 */ /* 0x000f22000c1e1b00 */
[----:B---3--:R-:W-:-:S03]  /*1460*/  DFMA R22, R18, R22, R20 ;  /* 0x000000161216722b */ /* 0x008fc60000000014 */
[----:B------:R-:W3:Y:S04]  /*1470*/  LDG.E.64 R18, desc[UR8][R8.64+0x30] ;  /* 0x0000300808127981 */ /* 0x000ee8000c1e1b00 */
[----:B------:R-:W3:Y:S01]  /*1480*/  LDG.E.64 R20, desc[UR8][R6.64+0x30] ;  /* 0x0000300806147981 */ /* 0x000ee2000c1e1b00 */
[----:B--2---:R-:W-:-:S08]  /*1490*/  DFMA R10, R16, R10, R22 ;  /* 0x0000000a100a722b */ /* 0x004fd00000000016 */
[----:B----4-:R-:W-:Y:S01]  /*14a0*/  DFMA R10, R12, R14, R10 ;  /* 0x0000000e0c0a722b */ /* 0x010fe2000000000a */
[----:B------:R-:W-:-:S07]  /*14b0*/  VIADD R5, R5, 0x8 ;  /* 0x0000000805057836 */ /* 0x000fce0000000000 */
[----:B---3--:R-:W-:-:S08]  /*14c0*/  DFMA R20, R18, R20, R10 ;  /* 0x000000141214722b */ /* 0x008fd0000000000a */
[----:B------:R-:W-:-:S11]  /*14d0*/  DFMA R20, R26, R28, R20 ;  /* 0x0000001c1a14722b */ /* 0x000fd60000000014 */
.L_x_59:
[----:B-1----:R-:W-:Y:S05]  /*14e0*/  BSYNC.RECONVERGENT B1 ;  /* 0x0000000000017941 */ /* 0x002fea0003800200 */
.L_x_58:
[----:B------:R-:W-:Y:S05]  /*14f0*/  @!P1 BRA `(.L_x_57) ;  /* 0x0000000000a89947 */ /* 0x000fea0003800000 */
[----:B------:R-:W-:Y:S01]  /*1500*/  IADD3 R6, PT, PT, R3, -0x1, RZ ;  /* 0xffffffff03067810 */ /* 0x000fe20007ffe0ff */
[----:B------:R-:W-:Y:S01]  /*1510*/  BSSY.RECONVERGENT B1, `(.L_x_60) ;  /* 0x0000016000017945 */ /* 0x000fe20003800200 */
[----:B------:R-:W-:Y:S02]  /*1520*/  ISETP.NE.AND P1, PT, R4, RZ, PT ;  /* 0x000000ff0400720c */ /* 0x000fe40003f25270 */
[----:B------:R-:W-:-:S13]  /*1530*/  ISETP.GE.U32.AND P0, PT, R6, 0x3, PT ;  /* 0x000000030600780c */ /* 0x000fda0003f06070 */
[----:B------:R-:W-:Y:S05]  /*1540*/  @!P0 BRA `(.L_x_61) ;  /* 0x0000000000488947 */ /* 0x000fea0003800000 */
[----:B------:R-:W0:Y:S01]  /*1550*/  LDC.64 R28, c[0x0][0x390] ;  /* 0x0000e400ff1c7b82 */ /* 0x000e220000000a00 */
[----:B------:R-:W-:-:S07]  /*1560*/  IMAD.IADD R7, R24, 0x1, R5 ;  /* 0x0000000118077824 */ /* 0x000fce00078e0205 */
[----:B------:R-:W1:Y:S01]  /*1570*/  LDC.64 R26, c[0x0][0x3a8] ;  /* 0x0000ea00ff1a7b82 */ /* 0x000e620000000a00 */
[----:B0-----:R-:W-:-:S05]  /*1580*/  IMAD.WIDE R28, R7, 0x8, R28 ;  /* 0x00000008071c7825 */ /* 0x001fca00078e021c */
[----:B------:R-:W2:Y:S01]  /*1590*/  LDG.E.64 R22, desc[UR8][R28.64] ;  /* 0x000000081c167981 */ /* 0x000ea2000c1e1b00 */
[----:B-1----:R-:W-:-:S03]  /*15a0*/  IMAD.WIDE.U32 R26, R5, 0x8, R26 ;  /* 0x00000008051a7825 */ /* 0x002fc600078e001a */
[----:B------:R-:W3:Y:S04]  /*15b0*/  LDG.E.64 R8, desc[UR8][R28.64+0x8] ;  /* 0x000008081c087981 */ /* 0x000ee8000c1e1b00 */
[----:B------:R-:W2:Y:S04]  /*15c0*/  LDG.E.64 R6, desc[UR8][R26.64] ;  /* 0x000000081a067981 */ /* 0x000ea8000c1e1b00 */
[----:B----4-:R-:W3:Y:S04]  /*15d0*/  LDG.E.64 R10, desc[UR8][R26.64+0x8] ;  /* 0x000008081a0a7981 */ /* 0x010ee8000c1e1b00 */
[----:B------:R-:W4:Y:S04]  /*15e0*/  LDG.E.64 R12, desc[UR8][R28.64+0x10] ;  /* 0x000010081c0c7981 */ /* 0x000f28000c1e1b00 */
[----:B------:R-:W4:Y:S04]  /*15f0*/  LDG.E.64 R14, desc[UR8][R26.64+0x10] ;  /* 0x000010081a0e7981 */ /* 0x000f28000c1e1b00 */
[----:B------:R-:W4:Y:S04]  /*1600*/  LDG.E.64 R16, desc[UR8][R28.64+0x18] ;  /* 0x000018081c107981 */ /* 0x000f28000c1e1b00 */
[----:B------:R-:W4:Y:S01]  /*1610*/  LDG.E.64 R18, desc[UR8][R26.64+0x18] ;  /* 0x000018081a127981 */ /* 0x000f22000c1e1b00 */
[----:B------:R-:W-:Y:S01]  /*1620*/  IADD3 R5, PT, PT, R5, 0x4, RZ ;  /* 0x0000000405057810 */ /* 0x000fe20007ffe0ff */
[----:B--2--5:R-:W-:-:S08]  /*1630*/  DFMA R6, R22, R6, R20 ;  /* 0x000000061606722b */ /* 0x024fd00000000014 */
[----:B---3--:R-:W-:-:S08]  /*1640*/  DFMA R6, R8, R10, R6 ;  /* 0x0000000a0806722b */ /* 0x008fd00000000006 */
[----:B----4-:R-:W-:-:S08]  /*1650*/  DFMA R6, R12, R14, R6 ;  /* 0x0000000e0c06722b */ /* 0x010fd00000000006 */
[----:B------:R-:W-:-:S11]  /*1660*/  DFMA R20, R16, R18, R6 ;  /* 0x000000121014722b */ /* 0x000fd60000000006 */
.L_x_61:
[----:B------:R-:W-:Y:S05]  /*1670*/  BSYNC.RECONVERGENT B1 ;  /* 0x0000000000017941 */ /* 0x000fea0003800200 */
.L_x_60:
[----:B------:R-:W-:Y:S05]  /*1680*/  @!P1 BRA `(.L_x_57) ;  /* 0x0000000000449947 */ /* 0x000fea0003800000 */
[----:B------:R-:W0:Y:S01]  /*1690*/  LDC.64 R14, c[0x0][0x390] ;  /* 0x0000e400ff0e7b82 */ /* 0x000e220000000a00 */
[----:B------:R-:W-:-:S07]  /*16a0*/  IMAD.IADD R7, R24, 0x1, R5 ;  /* 0x0000000118077824 */ /* 0x000fce00078e0205 */
[----:B------:R-:W1:Y:S01]  /*16b0*/  LDC.64 R16, c[0x0][0x3a8] ;  /* 0x0000ea00ff107b82 */ /* 0x000e620000000a00 */
[----:B0-----:R-:W-:-:S05]  /*16c0*/  IMAD.WIDE R14, R7, 0x8, R14 ;  /* 0x00000008070e7825 */ /* 0x001fca00078e020e */
[----:B------:R-:W2:Y:S01]  /*16d0*/  LDG.E.64 R6, desc[UR8][R14.64] ;  /* 0x000000080e067981 */ /* 0x000ea2000c1e1b00 */
[----:B-1----:R-:W-:-:S05]  /*16e0*/  IMAD.WIDE.U32 R16, R5, 0x8, R16 ;  /* 0x0000000805107825 */ /* 0x002fca00078e0010 */
[----:B------:R-:W2:Y:S01]  /*16f0*/  LDG.E.64 R8, desc[UR8][R16.64] ;  /* 0x0000000810087981 */ /* 0x000ea2000c1e1b00 */
[----:B------:R-:W-:Y:S01]  /*1700*/  ISETP.NE.AND P0, PT, R4, 0x1, PT ;  /* 0x000000010400780c */ /* 0x000fe20003f05270 */
[----:B--2--5:R-:W-:-:S12]  /*1710*/  DFMA R20, R6, R8, R20 ;  /* 0x000000080614722b */ /* 0x024fd80000000014 */
[----:B------:R-:W-:Y:S05]  /*1720*/  @!P0 BRA `(.L_x_57) ;  /* 0x00000000001c8947 */ /* 0x000fea0003800000 */
[----:B------:R-:W-:Y:S01]  /*1730*/  ISETP.NE.AND P0, PT, R4, 0x2, PT ;  /* 0x000000020400780c */ /* 0x000fe20003f05270 */
[----:B------:R-:W2:Y:S04]  /*1740*/  LDG.E.64 R6, desc[UR8][R14.64+0x8] ;  /* 0x000008080e067981 */ /* 0x000ea8000c1e1b00 */
[----:B------:R-:W2:Y:S08]  /*1750*/  LDG.E.64 R8, desc[UR8][R16.64+0x8] ;  /* 0x0000080810087981 */ /* 0x000eb0000c1e1b00 */
[----:B----4-:R-:W3:Y:S04]  /*1760*/  @P0 LDG.E.64 R10, desc[UR8][R14.64+0x10] ;  /* 0x000010080e0a0981 */ /* 0x010ee8000c1e1b00 */
[----:B------:R-:W3:Y:S01]  /*1770*/  @P0 LDG.E.64 R12, desc[UR8][R16.64+0x10] ;  /* 0x00001008100c0981 */ /* 0x000ee2000c1e1b00 */
[----:B--2---:R-:W-:-:S08]  /*1780*/  DFMA R20, R6, R8, R20 ;  /* 0x000000080614722b */ /* 0x004fd00000000014 */
[----:B---3--:R-:W-:-:S11]  /*1790*/  @P0 DFMA R20, R10, R12, R20 ;  /* 0x0000000c0a14022b */ /* 0x008fd60000000014 */
.L_x_57:
[----:B-1----:R-:W-:Y:S05]  /*17a0*/  BSYNC.RECONVERGENT B0 ;  /* 0x0000000000007941 */ /* 0x002fea0003800200 */
.L_x_56:
[----:B0-----:R-:W0:Y:S01]  /*17b0*/  LDC.64 R6, c[0x0][0x3b0] ;  /* 0x0000ec00ff067b82 */ /* 0x001e220000000a00 */
[----:B------:R-:W1:Y:S01]  /*17c0*/  LDCU UR4, c[0x0][0x3c0] ;  /* 0x00007800ff0477ac */ /* 0x000e620008000800 */
[C---:B0-----:R-:W-:Y:S01]  /*17d0*/  IMAD.WIDE R6, R0.reuse, 0x8, R6 ;  /* 0x0000000800067825 */ /* 0x041fe200078e0206 */
[----:B------:R-:W-:-:S04]  /*17e0*/  IADD3 R0, PT, PT, R0, UR10, RZ ;  /* 0x0000000a00007c10 */ /* 0x000fc8000fffe0ff */
[----:B-----5:R2:W-:Y:S01]  /*17f0*/  STG.E.64 desc[UR8][R6.64], R20 ;  /* 0x0000001406007986 */ /* 0x0205e2000c101b08 */
[----:B-1----:R-:W-:-:S13]  /*1800*/  ISETP.GE.AND P0, PT, R0, UR4, PT ;  /* 0x0000000400007c0c */ /* 0x002fda000bf06270 */
[----:B--2---:R-:W-:Y:S05]  /*1810*/  @!P0 BRA `(.L_x_62) ;  /* 0xfffffff400688947 */ /* 0x004fea000383ffff */
[----:B------:R-:W-:Y:S05]  /*1820*/  EXIT ;  /* 0x000000000000794d */ /* 0x000fea0003800000 */
.L_x_63:
        /* <DEDUP_REMOVED lines=13> */
.L_x_86:


//--------------------- .text._Z13softmaxKernelPdi --------------------------
	.section	.text._Z13softmaxKernelPdi,"ax",@progbits
	.align	128
        .global         _Z13softmaxKernelPdi
        .type           _Z13softmaxKernelPdi,@function
        .size           _Z13softmaxKernelPdi,(.L_x_84 - _Z13softmaxKernelPdi)
        .other          _Z13softmaxKernelPdi,@"STO_CUDA_ENTRY STV_DEFAULT"
_Z13softmaxKernelPdi:
.text._Z13softmaxKernelPdi:
[----:B------:R-:W-:Y:S01]  /*0000*/  LDC R1, c[0x0][0x37c] ;  /* 0x0000df00ff017b82 */ /* 0x000fe20000000800 */
[----:B------:R-:W0:Y:S01]  /*0010*/  S2R R15, SR_TID.X ;  /* 0x00000000000f7919 */ /* 0x000e220000002100 */
[----:B------:R-:W1:Y:S01]  /*0020*/  LDCU UR4, c[0x0][0x388] ;  /* 0x00007100ff0477ac */ /* 0x000e620008000800 */
[----:B------:R-:W-:Y:S01]  /*0030*/  BSSY.RECONVERGENT B0, `(.L_x_64) ;  /* 0x000001c000007945 */ /* 0x000fe20003800200 */
[----:B------:R-:W-:Y:S01]  /*0040*/  IMAD.MOV.U32 R4, RZ, RZ, 0x0 ;  /* 0x00000000ff047424 */ /* 0x000fe200078e00ff */
[----:B------:R-:W2:Y:S01]  /*0050*/  LDCU.64 UR8, c[0x0][0x358] ;  /* 0x00006b00ff0877ac */ /* 0x000ea20008000a00 */
[----:B------:R-:W-:Y:S02]  /*0060*/  IMAD.MOV.U32 R5, RZ, RZ, -0x100000 ;  /* 0xfff00000ff057424 */ /* 0x000fe400078e00ff */
[----:B-1----:R-:W-:Y:S01]  /*0070*/  IMAD.U32 R10, RZ, RZ, UR4 ;  /* 0x00000004ff0a7e24 */ /* 0x002fe2000f8e00ff */
[----:B0-----:R-:W-:-:S04]  /*0080*/  ISETP.NE.AND P0, PT, R15, RZ, PT ;  /* 0x000000ff0f00720c */ /* 0x001fc80003f05270 */
[----:B------:R-:W-:-:S09]  /*0090*/  ISETP.GE.AND P1, PT, R15, R10, PT ;  /* 0x0000000a0f00720c */ /* 0x000fd20003f26270 */
[----:B------:R-:W0:Y:S01]  /*00a0*/  @!P0 S2R R11, SR_CgaCtaId ;  /* 0x00000000000b8919 */ /* 0x000e220000008800 */
[----:B------:R-:W-:-:S04]  /*00b0*/  @!P0 MOV R0, 0x400 ;  /* 0x0000040000008802 */ /* 0x000fc80000000f00 */
[----:B0-----:R-:W-:Y:S01]  /*00c0*/  @!P0 LEA R11, R11, R0, 0x18 ;  /* 0x000000000b0b8211 */ /* 0x001fe200078ec0ff */
[----:B--2---:R-:W-:Y:S06]  /*00d0*/  @P1 BRA `(.L_x_65) ;  /* 0x0000000000441947 */ /* 0x004fec0003800000 */
[----:B------:R-:W0:Y:S01]  /*00e0*/  LDC R0, c[0x0][0x360] ;  /* 0x0000d800ff007b82 */ /* 0x000e220000000800 */
[----:B------:R-:W-:Y:S02]  /*00f0*/  IMAD.MOV.U32 R9, RZ, RZ, R15 ;  /* 0x000000ffff097224 */ /* 0x000fe400078e000f */
[----:B------:R-:W-:Y:S02]  /*0100*/  IMAD.MOV.U32 R4, RZ, RZ, 0x0 ;  /* 0x00000000ff047424 */ /* 0x000fe400078e00ff */
[----:B------:R-:W-:-:S03]  /*0110*/  IMAD.MOV.U32 R5, RZ, RZ, -0x100000 ;  /* 0xfff00000ff057424 */ /* 0x000fc600078e00ff */
[----:B------:R-:W1:Y:S04]  /*0120*/  LDC.64 R6, c[0x0][0x380] ;  /* 0x0000e000ff067b82 */ /* 0x000e680000000a00 */
.L_x_66:
[----:B-1----:R-:W-:-:S06]  /*0130*/  IMAD.WIDE R2, R9, 0x8, R6 ;  /* 0x0000000809027825 */ /* 0x002fcc00078e0206 */
[----:B------:R-:W2:Y:S01]  /*0140*/  LDG.E.64 R2, desc[UR8][R2.64] ;  /* 0x0000000802027981 */ /* 0x000ea2000c1e1b00 */
[----:B0-----:R-:W-:Y:S02]  /*0150*/  IMAD.IADD R9, R0, 0x1, R9 ;  /* 0x0000000100097824 */ /* 0x001fe400078e0209 */
[----:B------:R-:W-:Y:S02]  /*0160*/  IMAD.MOV.U32 R13, RZ, RZ, R4 ;  /* 0x000000ffff0d7224 */ /* 0x000fe400078e0004 */
[----:B------:R-:W-:Y:S01]  /*0170*/  IMAD.MOV.U32 R17, RZ, RZ, R5 ;  /* 0x000000ffff117224 */ /* 0x000fe200078e0005 */
[----:B------:R-:W-:Y:S01]  /*0180*/  ISETP.GE.AND P1, PT, R9, R10, PT ;  /* 0x0000000a0900720c */ /* 0x000fe20003f26270 */
[----:B--2---:R-:W-:Y:S01]  /*0190*/  DSETP.MAX.AND P2, P3, R2, R4, PT ;  /* 0x000000040200722a */ /* 0x004fe20003b4f000 */
[----:B------:R-:W-:-:S05]  /*01a0*/  IMAD.MOV.U32 R4, RZ, RZ, R3 ;  /* 0x000000ffff047224 */ /* 0x000fca00078e0003 */
[----:B------:R-:W-:Y:S02]  /*01b0*/  FSEL R5, R4, R17, P2 ;  /* 0x0000001104057208 */ /* 0x000fe40001000000 */
[----:B------:R-:W-:-:S06]  /*01c0*/  SEL R4, R2, R13, P2 ;  /* 0x0000000d02047207 */ /* 0x000fcc0001000000 */
[----:B------:R-:W-:Y:S01]  /*01d0*/  @P3 LOP3.LUT R5, R17, 0x80000, RZ, 0xfc, !PT ;  /* 0x0008000011053812 */ /* 0x000fe200078efcff */
[----:B------:R-:W-:Y:S06]  /*01e0*/  @!P1 BRA `(.L_x_66) ;  /* 0xfffffffc00d09947 */ /* 0x000fec000383ffff */
.L_x_65:
[----:B------:R-:W-:Y:S05]  /*01f0*/  BSYNC.RECONVERGENT B0 ;  /* 0x0000000000007941 */ /* 0x000fea0003800200 */
.L_x_64:
[----:B------:R0:W-:Y:S01]  /*0200*/  @!P0 STS.64 [R11], R4 ;  /* 0x000000040b008388 */ /* 0x0001e20000000a00 */
[----:B------:R-:W-:Y:S01]  /*0210*/  BAR.SYNC.DEFER_BLOCKING 0x0 ;  /* 0x0000000000007b1d */ /* 0x000fe20000010000 */
[----:B------:R-:W-:Y:S02]  /*0220*/  ISETP.GE.AND P0, PT, R15, R10, PT ;  /* 0x0000000a0f00720c */ /* 0x000fe40003f06270 */
[----:B------:R-:W-:-:S03]  /*0230*/  CS2R R2, SRZ ;  /* 0x0000000000027805 */ /* 0x000fc6000001ff00 */
[----:B------:R-:W1:Y:S01]  /*0240*/  LDCU UR6, c[0x0][0x388] ;  /* 0x00007100ff0677ac */ /* 0x000e620008000800 */
[----:B------:R-:W-:Y:S07]  /*0250*/  BSSY.RECONVERGENT B0, `(.L_x_67) ;  /* 0x000004e000007945 */ /* 0x000fee0003800200 */
[----:B0-----:R-:W-:Y:S05]  /*0260*/  @P0 BRA `(.L_x_68) ;  /* 0x0000000400300947 */ /* 0x001fea0003800000 */
[----:B------:R-:W0:Y:S01]  /*0270*/  S2UR UR5, SR_CgaCtaId ;  /* 0x00000000000579c3 */ /* 0x000e220000008800 */
[----:B------:R-:W-:Y:S01]  /*0280*/  UMOV UR4, 0x400 ;  /* 0x0000040000047882 */ /* 0x000fe20000000000 */
[----:B------:R-:W-:Y:S01]  /*0290*/  IMAD.MOV.U32 R11, RZ, RZ, R15 ;  /* 0x000000ffff0b7224 */ /* 0x000fe200078e000f */
[----:B------:R-:W-:-:S05]  /*02a0*/  CS2R R2, SRZ ;  /* 0x0000000000027805 */ /* 0x000fca000001ff00 */
[----:B------:R-:W2:Y:S08]  /*02b0*/  LDC R0, c[0x0][0x360] ;  /* 0x0000d800ff007b82 */ /* 0x000eb00000000800 */
[----:B------:R-:W3:Y:S01]  /*02c0*/  LDC.64 R6, c[0x0][0x380] ;  /* 0x0000e000ff067b82 */ /* 0x000ee20000000a00 */
[----:B0-----:R-:W-:-:S09]  /*02d0*/  ULEA UR4, UR5, UR4, 0x18 ;  /* 0x0000000405047291 */ /* 0x001fd2000f8ec0ff */
[----:B------:R-:W0:Y:S03]  /*02e0*/  LDS.64 R4, [UR4] ;  /* 0x00000004ff047984 */ /* 0x000e260008000a00 */
.L_x_71:
[----:B---3--:R-:W-:-:S05]  /*02f0*/  IMAD.WIDE R8, R11, 0x8, R6 ;  /* 0x000000080b087825 */ /* 0x008fca00078e0206 */
[----:B------:R-:W0:Y:S01]  /*0300*/  LDG.E.64 R12, desc[UR8][R8.64] ;  /* 0x00000008080c7981 */ /* 0x000e22000c1e1b00 */
[----:B------:R-:W-:Y:S01]  /*0310*/  IMAD.MOV.U32 R16, RZ, RZ, 0x652b82fe ;  /* 0x652b82feff107424 */ /* 0x000fe200078e00ff */
[----:B------:R-:W-:Y:S01]  /*0320*/  UMOV UR4, 0xfefa39ef ;  /* 0xfefa39ef00047882 */ /* 0x000fe20000000000 */
[----:B------:R-:W-:Y:S01]  /*0330*/  IMAD.MOV.U32 R17, RZ, RZ, 0x3ff71547 ;  /* 0x3ff71547ff117424 */ /* 0x000fe200078e00ff */
[----:B------:R-:W-:Y:S01]  /*0340*/  UMOV UR5, 0x3fe62e42 ;  /* 0x3fe62e4200057882 */ /* 0x000fe20000000000 */
[----:B------:R-:W-:Y:S01]  /*0350*/  BSSY.RECONVERGENT B1, `(.L_x_69) ;  /* 0x0000037000017945 */ /* 0x000fe20003800200 */
[----:B0-----:R-:W-:-:S08]  /*0360*/  DADD R12, -R4, R12 ;  /* 0x00000000040c7229 */ /* 0x001fd0000000010c */
[----:B------:R-:W-:Y:S02]  /*0370*/  DFMA R16, R12, R16, 6.75539944105574400000e+15 ;  /* 0x433800000c10742b */ /* 0x000fe40000000010 */
[----:B------:R-:W-:-:S06]  /*0380*/  FSETP.GEU.AND P0, PT, |R13|, 4.1917929649353027344, PT ;  /* 0x4086232b0d00780b */ /* 0x000fcc0003f0e200 */
[----:B------:R-:W-:-:S08]  /*0390*/  DADD R18, R16, -6.75539944105574400000e+15 ;  /* 0xc338000010127429 */ /* 0x000fd00000000000 */
[----:B------:R-:W-:Y:S01]  /*03a0*/  DFMA R20, R18, -UR4, R12 ;  /* 0x8000000412147c2b */ /* 0x000fe2000800000c */
[----:B------:R-:W-:Y:S01]  /*03b0*/  UMOV UR4, 0x3b39803f ;  /* 0x3b39803f00047882 */ /* 0x000fe20000000000 */
[----:B------:R-:W-:-:S06]  /*03c0*/  UMOV UR5, 0x3c7abc9e ;  /* 0x3c7abc9e00057882 */ /* 0x000fcc0000000000 */
[----:B------:R-:W-:Y:S01]  /*03d0*/  DFMA R18, R18, -UR4, R20 ;  /* 0x8000000412127c2b */ /* 0x000fe20008000014 */
[----:B------:R-:W-:Y:S01]  /*03e0*/  UMOV UR4, 0x69ce2bdf ;  /* 0x69ce2bdf00047882 */ /* 0x000fe20000000000 */
[----:B------:R-:W-:Y:S01]  /*03f0*/  IMAD.MOV.U32 R20, RZ, RZ, -0x35dec16 ;  /* 0xfca213eaff147424 */ /* 0x000fe200078e00ff */
[----:B------:R-:W-:Y:S01]  /*0400*/  UMOV UR5, 0x3e5ade15 ;  /* 0x3e5ade1500057882 */ /* 0x000fe20000000000 */
[----:B------:R-:W-:-:S06]  /*0410*/  IMAD.MOV.U32 R21, RZ, RZ, 0x3e928af3 ;  /* 0x3e928af3ff157424 */ /* 0x000fcc00078e00ff */
[----:B------:R-:W-:Y:S01]  /*0420*/  DFMA R20, R18, UR4, R20 ;  /* 0x0000000412147c2b */ /* 0x000fe20008000014 */
[----:B------:R-:W-:Y:S01]  /*0430*/  UMOV UR4, 0x62401315 ;  /* 0x6240131500047882 */ /* 0x000fe20000000000 */
[----:B------:R-:W-:-:S06]  /*0440*/  UMOV UR5, 0x3ec71dee ;  /* 0x3ec71dee00057882 */ /* 0x000fcc0000000000 */
[----:B------:R-:W-:Y:S01]  /*0450*/  DFMA R20, R18, R20, UR4 ;  /* 0x0000000412147e2b */ /* 0x000fe20008000014 */
        /* <DEDUP_REMOVED lines=20> */
[----:B------:R-:W-:-:S08]  /*05a0*/  DFMA R20, R18, R20, UR4 ;  /* 0x0000000412147e2b */ /* 0x000fd00008000014 */
[----:B------:R-:W-:-:S08]  /*05b0*/  DFMA R20, R18, R20, 1 ;  /* 0x3ff000001214742b */ /* 0x000fd00000000014 */
[----:B------:R-:W-:-:S10]  /*05c0*/  DFMA R20, R18, R20, 1 ;  /* 0x3ff000001214742b */ /* 0x000fd40000000014 */
[----:B------:R-:W-:Y:S02]  /*05d0*/  IMAD R19, R16, 0x100000, R21 ;  /* 0x0010000010137824 */ /* 0x000fe400078e0215 */
[----:B------:R-:W-:Y:S01]  /*05e0*/  IMAD.MOV.U32 R18, RZ, RZ, R20 ;  /* 0x000000ffff127224 */ /* 0x000fe200078e0014 */
[----:B------:R-:W-:Y:S06]  /*05f0*/  @!P0 BRA `(.L_x_70) ;  /* 0x0000000000308947 */ /* 0x000fec0003800000 */
[----:B------:R-:W-:Y:S01]  /*0600*/  FSETP.GEU.AND P1, PT, |R13|, 4.2275390625, PT ;  /* 0x408748000d00780b */ /* 0x000fe20003f2e200 */
[C---:B------:R-:W-:Y:S02]  /*0610*/  DADD R18, R12.reuse, +INF ;  /* 0x7ff000000c127429 */ /* 0x040fe40000000000 */
[----:B------:R-:W-:-:S08]  /*0620*/  DSETP.GEU.AND P0, PT, R12, RZ, PT ;  /* 0x000000ff0c00722a */ /* 0x000fd00003f0e000 */
[----:B------:R-:W-:Y:S02]  /*0630*/  FSEL R18, R18, RZ, P0 ;  /* 0x000000ff12127208 */ /* 0x000fe40000000000 */
[----:B------:R-:W-:Y:S02]  /*0640*/  @!P1 LEA.HI R10, R16, R16, RZ, 0x1 ;  /* 0x00000010100a9211 */ /* 0x000fe400078f08ff */
[----:B------:R-:W-:Y:S02]  /*0650*/  FSEL R19, R19, RZ, P0 ;  /* 0x000000ff13137208 */ /* 0x000fe40000000000 */
[----:B------:R-:W-:-:S05]  /*0660*/  @!P1 SHF.R.S32.HI R13, RZ, 0x1, R10 ;  /* 0x00000001ff0d9819 */ /* 0x000fca000001140a */
[----:B------:R-:W-:Y:S02]  /*0670*/  @!P1 IMAD.IADD R12, R16, 0x1, -R13 ;  /* 0x00000001100c9824 */ /* 0x000fe400078e0a0d */
[----:B------:R-:W-:-:S03]  /*0680*/  @!P1 IMAD R21, R13, 0x100000, R21 ;  /* 0x001000000d159824 */ /* 0x000fc600078e0215 */
[----:B------:R-:W-:Y:S01]  /*0690*/  @!P1 LEA R13, R12, 0x3ff00000, 0x14 ;  /* 0x3ff000000c0d9811 */ /* 0x000fe200078ea0ff */
[----:B------:R-:W-:-:S06]  /*06a0*/  @!P1 IMAD.MOV.U32 R12, RZ, RZ, RZ ;  /* 0x000000ffff0c9224 */ /* 0x000fcc00078e00ff */
[----:B------:R-:W-:-:S11]  /*06b0*/  @!P1 DMUL R18, R20, R12 ;  /* 0x0000000c14129228 */ /* 0x000fd60000000000 */
.L_x_70:
[----:B-1----:R-:W-:Y:S05]  /*06c0*/  BSYNC.RECONVERGENT B1 ;  /* 0x0000000000017941 */ /* 0x002fea0003800200 */
.L_x_69:
[----:B------:R4:W-:Y:S01]  /*06d0*/  STG.E.64 desc[UR8][R8.64], R18 ;  /* 0x0000001208007986 */ /* 0x0009e2000c101b08 */
[----:B------:R-:W-:Y:S01]  /*06e0*/  IMAD.U32 R10, RZ, RZ, UR6 ;  /* 0x00000006ff0a7e24 */ /* 0x000fe2000f8e00ff */
[----:B------:R-:W-:Y:S01]  /*06f0*/  DADD R2, R18, R2 ;  /* 0x0000000012027229 */ /* 0x000fe20000000002 */
[----:B--2---:R-:W-:-:S05]  /*0700*/  IMAD.IADD R11, R0, 0x1, R11 ;  /* 0x00000001000b7824 */ /* 0x004fca00078e020b */
[----:B------:R-:W-:-:S13]  /*0710*/  ISETP.GE.AND P0, PT, R11, R10, PT ;  /* 0x0000000a0b00720c */ /* 0x000fda0003f06270 */
[----:B----4-:R-:W-:Y:S05]  /*0720*/  @!P0 BRA `(.L_x_71) ;  /* 0xfffffff800f08947 */ /* 0x010fea000383ffff */
.L_x_68:
[----:B-1----:R-:W-:Y:S05]  /*0730*/  BSYNC.RECONVERGENT B0 ;  /* 0x0000000000007941 */ /* 0x002fea0003800200 */
.L_x_67:
[----:B------:R-:W0:Y:S01]  /*0740*/  S2UR UR6, SR_CgaCtaId ;  /* 0x00000000000679c3 */ /* 0x000e220000008800 */
[----:B------:R-:W-:Y:S01]  /*0750*/  UMOV UR5, 0x400 ;  /* 0x0000040000057882 */ /* 0x000fe20000000000 */
[----:B------:R-:W-:Y:S01]  /*0760*/  BSSY.RECONVERGENT B0, `(.L_x_72) ;  /* 0x0000009000007945 */ /* 0x000fe20003800200 */
[----:B------:R-:W-:Y:S01]  /*0770*/  UIADD3 UR4, UPT, UPT, UR5, 0x8, URZ ;  /* 0x0000000805047890 */ /* 0x000fe2000fffe0ff */
[----:B------:R-:W-:-:S03]  /*0780*/  ISETP.GE.AND P1, PT, R15, R10, PT ;  /* 0x0000000a0f00720c */ /* 0x000fc60003f26270 */
[----:B0-----:R-:W-:-:S12]  /*0790*/  ULEA UR4, UR6, UR4, 0x18 ;  /* 0x0000000406047291 */ /* 0x001fd8000f8ec0ff */
.L_x_73:
[----:B------:R-:W0:Y:S01]  /*07a0*/  LDS.64 R4, [UR4] ;  /* 0x00000004ff047984 */ /* 0x000e220008000a00 */
[----:B------:R-:W-:Y:S01]  /*07b0*/  IMAD.U32 R9, RZ, RZ, UR4 ;  /* 0x00000004ff097e24 */ /* 0x000fe2000f8e00ff */
[----:B0-----:R-:W-:-:S07]  /*07c0*/  DADD R6, R2, R4 ;  /* 0x0000000002067229 */ /* 0x001fce0000000004 */
[----:B------:R-:W0:Y:S02]  /*07d0*/  ATOMS.CAST.SPIN.64 P0, [R9], R4, R6 ;  /* 0x000000040900758d */ /* 0x000e240001800406 */
[----:B0-----:R-:W-:Y:S05]  /*07e0*/  @!P0 BRA `(.L_x_73) ;  /* 0xfffffffc00ec8947 */ /* 0x001fea000383ffff */
[----:B------:R-:W-:Y:S05]  /*07f0*/  BSYNC.RECONVERGENT B0 ;  /* 0x0000000000007941 */ /* 0x000fea0003800200 */
.L_x_72:
[----:B------:R-:W-:Y:S06]  /*0800*/  BAR.SYNC.DEFER_BLOCKING 0x0 ;  /* 0x0000000000007b1d */ /* 0x000fec0000010000 */
[----:B------:R-:W-:Y:S05]  /*0810*/  @P1 EXIT ;  /* 0x000000000000194d */ /* 0x000fea0003800000 */
[----:B------:R-:W0:Y:S01]  /*0820*/  LDC.64 R4, c[0x0][0x380] ;  /* 0x0000e000ff047b82 */ /* 0x000e220000000a00 */
[----:B------:R-:W-:Y:S01]  /*0830*/  ULEA UR5, UR6, UR5, 0x18 ;  /* 0x0000000506057291 */ /* 0x000fe2000f8ec0ff */
[----:B------:R-:W1:Y:S08]  /*0840*/  LDCU UR4, c[0x0][0x360] ;  /* 0x00006c00ff0477ac */ /* 0x000e700008000800 */
[----:B------:R-:W2:Y:S02]  /*0850*/  LDS.64 R8, [UR5+0x8] ;  /* 0x00000805ff087984 */ /* 0x000ea40008000a00 */
[----:B------:R-:W3:Y:S02]  /*0860*/  LDCU UR5, c[0x0][0x388] ;  /* 0x00007100ff0577ac */ /* 0x000ee40008000800 */
.L_x_76:
[----:B0-----:R-:W-:-:S05]  /*0870*/  IMAD.WIDE R6, R15, 0x8, R4 ;  /* 0x000000080f067825 */ /* 0x001fca00078e0204 */
[----:B------:R-:W4:Y:S01]  /*0880*/  LDG.E.64 R10, desc[UR8][R6.64] ;  /* 0x00000008060a7981 */ /* 0x000f22000c1e1b00 */
[----:B--2---:R-:W0:Y:S01]  /*0890*/  MUFU.RCP64H R3, R9 ;  /* 0x0000000900037308 */ /* 0x004e220000001800 */
[----:B------:R-:W-:Y:S01]  /*08a0*/  IMAD.MOV.U32 R2, RZ, RZ, 0x1 ;  /* 0x00000001ff027424 */ /* 0x000fe200078e00ff */
[----:B------:R-:W-:Y:S05]  /*08b0*/  BSSY.RECONVERGENT B0, `(.L_x_74) ;  /* 0x0000011000007945 */ /* 0x000fea0003800200 */
[----:B0-----:R-:W-:-:S08]  /*08c0*/  DFMA R12, -R8, R2, 1 ;  /* 0x3ff00000080c742b */ /* 0x001fd00000000102 */
[----:B------:R-:W-:-:S08]  /*08d0*/  DFMA R12, R12, R12, R12 ;  /* 0x0000000c0c0c722b */ /* 0x000fd0000000000c */
[----:B------:R-:W-:-:S08]  /*08e0*/  DFMA R12, R2, R12, R2 ;  /* 0x0000000c020c722b */ /* 0x000fd00000000002 */
[----:B------:R-:W-:-:S08]  /*08f0*/  DFMA R2, -R8, R12, 1 ;  /* 0x3ff000000802742b */ /* 0x000fd0000000010c */
[----:B------:R-:W-:-:S08]  /*0900*/  DFMA R2, R12, R2, R12 ;  /* 0x000000020c02722b */ /* 0x000fd0000000000c */
[----:B----4-:R-:W-:Y:S01]  /*0910*/  DMUL R12, R10, R2 ;  /* 0x000000020a0c7228 */ /* 0x010fe20000000000 */
[----:B------:R-:W-:-:S07]  /*0920*/  FSETP.GEU.AND P1, PT, |R11|, 6.5827683646048100446e-37, PT ;  /* 0x036000000b00780b */ /* 0x000fce0003f2e200 */
[----:B------:R-:W-:-:S08]  /*0930*/  DFMA R16, -R8, R12, R10 ;  /* 0x0000000c0810722b */ /* 0x000fd0000000010a */
[----:B------:R-:W-:-:S10]  /*0940*/  DFMA R2, R2, R16, R12 ;  /* 0x000000100202722b */ /* 0x000fd4000000000c */
[----:B------:R-:W-:-:S05]  /*0950*/  FFMA R0, RZ, R9, R3 ;  /* 0x00000009ff007223 */ /* 0x000fca0000000003 */
[----:B------:R-:W-:-:S13]  /*0960*/  FSETP.GT.AND P0, PT, |R0|, 1.469367938527859385e-39, PT ;  /* 0x001000000000780b */ /* 0x000fda0003f04200 */
[----:B------:R-:W-:Y:S05]  /*0970*/  @P0 BRA P1, `(.L_x_75) ;  /* 0x0000000000100947 */ /* 0x000fea0000800000 */
[----:B------:R-:W-:-:S07]  /*0980*/  MOV R0, 0x9a0 ;  /* 0x000009a000007802 */ /* 0x000fce0000000f00 */
[----:B-1-3--:R-:W-:Y:S05]  /*0990*/  CALL.REL.NOINC `($__internal_0_$__cuda_sm20_div_rn_f64_full) ;  /* 0x0000000000207944 */ /* 0x00afea0003c00000 */
[----:B------:R-:W-:Y:S02]  /*09a0*/  IMAD.MOV.U32 R2, RZ, RZ, R18 ;  /* 0x000000ffff027224 */ /* 0x000fe400078e0012 */
[----:B------:R-:W-:-:S07]  /*09b0*/  IMAD.MOV.U32 R3, RZ, RZ, R19 ;  /* 0x000000ffff037224 */ /* 0x000fce00078e0013 */
.L_x_75:
[----:B-1-3--:R-:W-:Y:S05]  /*09c0*/  BSYNC.RECONVERGENT B0 ;  /* 0x0000000000007941 */ /* 0x00afea0003800200 */
.L_x_74:
[----:B------:R4:W-:Y:S01]  /*09d0*/  STG.E.64 desc[UR8][R6.64], R2 ;  /* 0x0000000206007986 */ /* 0x0009e2000c101b08 */
[----:B------:R-:W-:-:S05]  /*09e0*/  VIADD R15, R15, UR4 ;  /* 0x000000040f0f7c36 */ /* 0x000fca0008000000 */
[----:B------:R-:W-:-:S13]  /*09f0*/  ISETP.GE.AND P0, PT, R15, UR5, PT ;  /* 0x000000050f007c0c */ /* 0x000fda000bf06270 */
[----:B----4-:R-:W-:Y:S05]  /*0a00*/  @!P0 BRA `(.L_x_76) ;  /* 0xfffffffc00988947 */ /* 0x010fea000383ffff */
[----:B------:R-:W-:Y:S05]  /*0a10*/  EXIT ;  /* 0x000000000000794d */ /* 0x000fea0003800000 */
        .weak           $__internal_0_$__cuda_sm20_div_rn_f64_full
        .type           $__internal_0_$__cuda_sm20_div_rn_f64_full,@function
        .size           $__internal_0_$__cuda_sm20_div_rn_f64_full,(.L_x_84 - $__internal_0_$__cuda_sm20_div_rn_f64_full)
$__internal_0_$__cuda_sm20_div_rn_f64_full:
[C---:B------:R-:W-:Y:S01]  /*0a20*/  FSETP.GEU.AND P0, PT, |R9|.reuse, 1.469367938527859385e-39, PT ;  /* 0x001000000900780b */ /* 0x040fe20003f0e200 */
[----:B------:R-:W-:Y:S01]  /*0a30*/  IMAD.MOV.U32 R18, RZ, RZ, 0x1 ;  /* 0x00000001ff127424 */ /* 0x000fe200078e00ff */
[----:B------:R-:W-:Y:S01]  /*0a40*/  LOP3.LUT R2, R9, 0x800fffff, RZ, 0xc0, !PT ;  /* 0x800fffff09027812 */ /* 0x000fe200078ec0ff */
[----:B------:R-:W-:Y:S01]  /*0a50*/  IMAD.MOV.U32 R16, RZ, RZ, 0x1ca00000 ;  /* 0x1ca00000ff107424 */ /* 0x000fe200078e00ff */
[C---:B------:R-:W-:Y:S01]  /*0a60*/  FSETP.GEU.AND P2, PT, |R11|.reuse, 1.469367938527859385e-39, PT ;  /* 0x001000000b00780b */ /* 0x040fe20003f4e200 */
[----:B------:R-:W-:Y:S01]  /*0a70*/  BSSY.RECONVERGENT B1, `(.L_x_77) ;  /* 0x0000052000017945 */ /* 0x000fe20003800200 */
[----:B------:R-:W-:Y:S01]  /*0a80*/  LOP3.LUT R3, R2, 0x3ff00000, RZ, 0xfc, !PT ;  /* 0x3ff0000002037812 */ /* 0x000fe200078efcff */
[----:B------:R-:W-:Y:S01]  /*0a90*/  IMAD.MOV.U32 R2, RZ, RZ, R8 ;  /* 0x000000ffff027224 */ /* 0x000fe200078e0008 */
[----:B------:R-:W-:Y:S02]  /*0aa0*/  LOP3.LUT R14, R11, 0x7ff00000, RZ, 0xc0, !PT ;  /* 0x7ff000000b0e7812 */ /* 0x000fe400078ec0ff */
[----:B------:R-:W-:-:S03]  /*0ab0*/  LOP3.LUT R17, R9, 0x7ff00000, RZ, 0xc0, !PT ;  /* 0x7ff0000009117812 */ /* 0x000fc600078ec0ff */
[----:B------:R-:W-:Y:S01]  /*0ac0*/  @!P0 DMUL R2, R8, 8.98846567431157953865e+307 ;  /* 0x7fe0000008028828 */ /* 0x000fe20000000000 */
[C---:B------:R-:W-:Y:S01]  /*0ad0*/  ISETP.GE.U32.AND P1, PT, R14.reuse, R17, PT ;  /* 0x000000110e00720c */ /* 0x040fe20003f26070 */
[----:B------:R-:W-:Y:S02]  /*0ae0*/  IMAD.MOV.U32 R24, RZ, RZ, R14 ;  /* 0x000000ffff187224 */ /* 0x000fe400078e000e */
[----:B------:R-:W-:Y:S01]  /*0af0*/  @!P2 LOP3.LUT R21, R9, 0x7ff00000, RZ, 0xc0, !PT ;  /* 0x7ff000000915a812 */ /* 0x000fe200078ec0ff */
[----:B------:R-:W-:Y:S01]  /*0b00*/  @!P2 IMAD.MOV.U32 R20, RZ, RZ, RZ ;  /* 0x000000ffff14a224 */ /* 0x000fe200078e00ff */
[----:B------:R-:W0:Y:S02]  /*0b10*/  MUFU.RCP64H R19, R3 ;  /* 0x0000000300137308 */ /* 0x000e240000001800 */
[----:B------:R-:W-:Y:S02]  /*0b20*/  @!P2 ISETP.GE.U32.AND P3, PT, R14, R21, PT ;  /* 0x000000150e00a20c */ /* 0x000fe40003f66070 */
[----:B------:R-:W-:-:S02]  /*0b30*/  @!P0 LOP3.LUT R17, R3, 0x7ff00000, RZ, 0xc0, !PT ;  /* 0x7ff0000003118812 */ /* 0x000fc400078ec0ff */
[----:B------:R-:W-:-:S03]  /*0b40*/  @!P2 SEL R21, R16, 0x63400000, !P3 ;  /* 0x634000001015a807 */ /* 0x000fc60005800000 */
[----:B------:R-:W-:Y:S01]  /*0b50*/  VIADD R25, R17, 0xffffffff ;  /* 0xffffffff11197836 */ /* 0x000fe20000000000 */
[----:B------:R-:W-:-:S04]  /*0b60*/  @!P2 LOP3.LUT R21, R21, 0x80000000, R11, 0xf8, !PT ;  /* 0x800000001515a812 */ /* 0x000fc800078ef80b */
[----:B------:R-:W-:Y:S01]  /*0b70*/  @!P2 LOP3.LUT R21, R21, 0x100000, RZ, 0xfc, !PT ;  /* 0x001000001515a812 */ /* 0x000fe200078efcff */
[----:B0-----:R-:W-:-:S08]  /*0b80*/  DFMA R12, R18, -R2, 1 ;  /* 0x3ff00000120c742b */ /* 0x001fd00000000802 */
[----:B------:R-:W-:-:S08]  /*0b90*/  DFMA R12, R12, R12, R12 ;  /* 0x0000000c0c0c722b */ /* 0x000fd0000000000c */
[----:B------:R-:W-:Y:S01]  /*0ba0*/  DFMA R18, R18, R12, R18 ;  /* 0x0000000c1212722b */ /* 0x000fe20000000012 */
[----:B------:R-:W-:Y:S01]  /*0bb0*/  SEL R13, R16, 0x63400000, !P1 ;  /* 0x63400000100d7807 */ /* 0x000fe20004800000 */
[----:B------:R-:W-:-:S03]  /*0bc0*/  IMAD.MOV.U32 R12, RZ, RZ, R10 ;  /* 0x000000ffff0c7224 */ /* 0x000fc600078e000a */
[----:B------:R-:W-:-:S03]  /*0bd0*/  LOP3.LUT R13, R13, 0x800fffff, R11, 0xf8, !PT ;  /* 0x800fffff0d0d7812 */ /* 0x000fc600078ef80b */
[----:B------:R-:W-:-:S03]  /*0be0*/  DFMA R22, R18, -R2, 1 ;  /* 0x3ff000001216742b */ /* 0x000fc60000000802 */
[----:B------:R-:W-:-:S05]  /*0bf0*/  @!P2 DFMA R12, R12, 2, -R20 ;  /* 0x400000000c0ca82b */ /* 0x000fca0000000814 */
[----:B------:R-:W-:-:S05]  /*0c00*/  DFMA R22, R18, R22, R18 ;  /* 0x000000161216722b */ /* 0x000fca0000000012 */
[----:B------:R-:W-:-:S03]  /*0c10*/  @!P2 LOP3.LUT R24, R13, 0x7ff00000, RZ, 0xc0, !PT ;  /* 0x7ff000000d18a812 */ /* 0x000fc600078ec0ff */
[----:B------:R-:W-:Y:S02]  /*0c20*/  DMUL R18, R22, R12 ;  /* 0x0000000c16127228 */ /* 0x000fe40000000000 */
[----:B------:R-:W-:-:S05]  /*0c30*/  VIADD R20, R24, 0xffffffff ;  /* 0xffffffff18147836 */ /* 0x000fca0000000000 */
[----:B------:R-:W-:Y:S01]  /*0c40*/  ISETP.GT.U32.AND P0, PT, R20, 0x7feffffe, PT ;  /* 0x7feffffe1400780c */ /* 0x000fe20003f04070 */
[----:B------:R-:W-:-:S03]  /*0c50*/  DFMA R20, R18, -R2, R12 ;  /* 0x800000021214722b */ /* 0x000fc6000000000c */
[----:B------:R-:W-:-:S05]  /*0c60*/  ISETP.GT.U32.OR P0, PT, R25, 0x7feffffe, P0 ;  /* 0x7feffffe1900780c */ /* 0x000fca0000704470 */
[----:B------:R-:W-:-:S08]  /*0c70*/  DFMA R20, R22, R20, R18 ;  /* 0x000000141614722b */ /* 0x000fd00000000012 */
[----:B------:R-:W-:Y:S05]  /*0c80*/  @P0 BRA `(.L_x_78) ;  /* 0x00000000006c0947 */ /* 0x000fea0003800000 */
[----:B------:R-:W-:-:S04]  /*0c90*/  LOP3.LUT R11, R9, 0x7ff00000, RZ, 0xc0, !PT ;  /* 0x7ff00000090b7812 */ /* 0x000fc800078ec0ff */
[CC--:B------:R-:W-:Y:S02]  /*0ca0*/  VIADDMNMX R10, R14.reuse, -R11.reuse, 0xb9600000, !PT ;  /* 0xb96000000e0a7446 */ /* 0x0c0fe4000780090b */
[----:B------:R-:W-:Y:S02]  /*0cb0*/  ISETP.GE.U32.AND P0, PT, R14, R11, PT ;  /* 0x0000000b0e00720c */ /* 0x000fe40003f06070 */
[----:B------:R-:W-:Y:S02]  /*0cc0*/  VIMNMX R10, PT, PT, R10, 0x46a00000, PT ;  /* 0x46a000000a0a7848 */ /* 0x000fe40003fe0100 */
[----:B------:R-:W-:Y:S01]  /*0cd0*/  SEL R11, R16, 0x63400000, !P0 ;  /* 0x63400000100b7807 */ /* 0x000fe20004000000 */
[----:B------:R-:W-:-:S04]  /*0ce0*/  IMAD.MOV.U32 R16, RZ, RZ, RZ ;  /* 0x000000ffff107224 */ /* 0x000fc800078e00ff */
[----:B------:R-:W-:-:S04]  /*0cf0*/  IMAD.IADD R10, R10, 0x1, -R11 ;  /* 0x000000010a0a7824 */ /* 0x000fc800078e0a0b */
[----:B------:R-:W-:-:S06]  /*0d00*/  VIADD R17, R10, 0x7fe00000 ;  /* 0x7fe000000a117836 */ /* 0x000fcc0000000000 */
[----:B------:R-:W-:-:S10]  /*0d10*/  DMUL R18, R20, R16 ;  /* 0x0000001014127228 */ /* 0x000fd40000000000 */
[----:B------:R-:W-:-:S13]  /*0d20*/  FSETP.GTU.AND P0, PT, |R19|, 1.469367938527859385e-39, PT ;  /* 0x001000001300780b */ /* 0x000fda0003f0c200 */
[----:B------:R-:W-:Y:S05]  /*0d30*/  @P0 BRA `(.L_x_79) ;  /* 0x0000000000940947 */ /* 0x000fea0003800000 */
[----:B------:R-:W-:Y:S01]  /*0d40*/  DFMA R2, R20, -R2, R12 ;  /* 0x800000021402722b */ /* 0x000fe2000000000c */
[----:B------:R-:W-:-:S09]  /*0d50*/  IMAD.MOV.U32 R16, RZ, RZ, RZ ;  /* 0x000000ffff107224 */ /* 0x000fd200078e00ff */
[C---:B------:R-:W-:Y:S02]  /*0d60*/  FSETP.NEU.AND P0, PT, R3.reuse, RZ, PT ;  /* 0x000000ff0300720b */ /* 0x040fe40003f0d000 */
[----:B------:R-:W-:-:S04]  /*0d70*/  LOP3.LUT R11, R3, 0x80000000, R9, 0x48, !PT ;  /* 0x80000000030b7812 */ /* 0x000fc800078e4809 */
[----:B------:R-:W-:-:S07]  /*0d80*/  LOP3.LUT R17, R11, R17, RZ, 0xfc, !PT ;  /* 0x000000110b117212 */ /* 0x000fce00078efcff */
[----:B------:R-:W-:Y:S05]  /*0d90*/  @!P0 BRA `(.L_x_79) ;  /* 0x00000000007c8947 */ /* 0x000fea0003800000 */
[----:B------:R-:W-:Y:S01]  /*0da0*/  IMAD.MOV R3, RZ, RZ, -R10 ;  /* 0x000000ffff037224 */ /* 0x000fe200078e0a0a */
[----:B------:R-:W-:Y:S01]  /*0db0*/  DMUL.RP R16, R20, R16 ;  /* 0x0000001014107228 */ /* 0x000fe20000008000 */
[----:B------:R-:W-:-:S06]  /*0dc0*/  IMAD.MOV.U32 R2, RZ, RZ, RZ ;  /* 0x000000ffff027224 */ /* 0x000fcc00078e00ff */
[----:B------:R-:W-:-:S03]  /*0dd0*/  DFMA R2, R18, -R2, R20 ;  /* 0x800000021202722b */ /* 0x000fc60000000014 */
[----:B------:R-:W-:-:S03]  /*0de0*/  LOP3.LUT R11, R17, R11, RZ, 0x3c, !PT ;  /* 0x0000000b110b7212 */ /* 0x000fc600078e3cff */
[----:B------:R-:W-:-:S04]  /*0df0*/  IADD3 R2, PT, PT, -R10, -0x43300000, RZ ;  /* 0xbcd000000a027810 */ /* 0x000fc80007ffe1ff */
[----:B------:R-:W-:-:S04]  /*0e00*/  FSETP.NEU.AND P0, PT, |R3|, R2, PT ;  /* 0x000000020300720b */ /* 0x000fc80003f0d200 */
[----:B------:R-:W-:Y:S02]  /*0e10*/  FSEL R18, R16, R18, !P0 ;  /* 0x0000001210127208 */ /* 0x000fe40004000000 */
[----:B------:R-:W-:Y:S01]  /*0e20*/  FSEL R19, R11, R19, !P0 ;  /* 0x000000130b137208 */ /* 0x000fe20004000000 */
[----:B------:R-:W-:Y:S06]  /*0e30*/  BRA `(.L_x_79) ;  /* 0x0000000000547947 */ /* 0x000fec0003800000 */
.L_x_78:
[----:B------:R-:W-:-:S14]  /*0e40*/  DSETP.NAN.AND P0, PT, R10, R10, PT ;  /* 0x0000000a0a00722a */ /* 0x000fdc0003f08000 */
[----:B------:R-:W-:Y:S05]  /*0e50*/  @P0 BRA `(.L_x_80) ;  /* 0x0000000000440947 */ /* 0x000fea0003800000 */
[----:B------:R-:W-:-:S14]  /*0e60*/  DSETP.NAN.AND P0, PT, R8, R8, PT ;  /* 0x000000080800722a */ /* 0x000fdc0003f08000 */
[----:B------:R-:W-:Y:S05]  /*0e70*/  @P0 BRA `(.L_x_81) ;  /* 0x0000000000300947 */ /* 0x000fea0003800000 */
[----:B------:R-:W-:Y:S01]  /*0e80*/  ISETP.NE.AND P0, PT, R24, R17, PT ;  /* 0x000000111800720c */ /* 0x000fe20003f05270 */
[----:B------:R-:W-:Y:S02]  /*0e90*/  IMAD.MOV.U32 R18, RZ, RZ, 0x0 ;  /* 0x00000000ff127424 */ /* 0x000fe400078e00ff */
[----:B------:R-:W-:-:S10]  /*0ea0*/  IMAD.MOV.U32 R19, RZ, RZ, -0x80000 ;  /* 0xfff80000ff137424 */ /* 0x000fd400078e00ff */
[----:B------:R-:W-:Y:S05]  /*0eb0*/  @!P0 BRA `(.L_x_79) ;  /* 0x0000000000348947 */ /* 0x000fea0003800000 */
[----:B------:R-:W-:Y:S02]  /*0ec0*/  ISETP.NE.AND P0, PT, R24, 0x7ff00000, PT ;  /* 0x7ff000001800780c */ /* 0x000fe40003f05270 */
[----:B------:R-:W-:Y:S02]  /*0ed0*/  LOP3.LUT R19, R11, 0x80000000, R9, 0x48, !PT ;  /* 0x800000000b137812 */ /* 0x000fe400078e4809 */
[----:B------:R-:W-:-:S13]  /*0ee0*/  ISETP.EQ.OR P0, PT, R17, RZ, !P0 ;  /* 0x000000ff1100720c */ /* 0x000fda0004702670 */
[----:B------:R-:W-:Y:S01]  /*0ef0*/  @P0 LOP3.LUT R2, R19, 0x7ff00000, RZ, 0xfc, !PT ;  /* 0x7ff0000013020812 */ /* 0x000fe200078efcff */
[----:B------:R-:W-:Y:S02]  /*0f00*/  @!P0 IMAD.MOV.U32 R18, RZ, RZ, RZ ;  /* 0x000000ffff128224 */ /* 0x000fe400078e00ff */
[----:B------:R-:W-:Y:S02]  /*0f10*/  @P0 IMAD.MOV.U32 R18, RZ, RZ, RZ ;  /* 0x000000ffff120224 */ /* 0x000fe400078e00ff */
[----:B------:R-:W-:Y:S01]  /*0f20*/  @P0 IMAD.MOV.U32 R19, RZ, RZ, R2 ;  /* 0x000000ffff130224 */ /* 0x000fe200078e0002 */
[----:B------:R-:W-:Y:S06]  /*0f30*/  BRA `(.L_x_79) ;  /* 0x0000000000147947 */ /* 0x000fec0003800000 */
.L_x_81:
[----:B------:R-:W-:Y:S01]  /*0f40*/  LOP3.LUT R19, R9, 0x80000, RZ, 0xfc, !PT ;  /* 0x0008000009137812 */ /* 0x000fe200078efcff */
[----:B------:R-:W-:Y:S01]  /*0f50*/  IMAD.MOV.U32 R18, RZ, RZ, R8 ;  /* 0x000000ffff127224 */ /* 0x000fe200078e0008 */
[----:B------:R-:W-:Y:S06]  /*0f60*/  BRA `(.L_x_79) ;  /* 0x0000000000087947 */ /* 0x000fec0003800000 */
.L_x_80:
[----:B------:R-:W-:Y:S01]  /*0f70*/  LOP3.LUT R19, R11, 0x80000, RZ, 0xfc, !PT ;  /* 0x000800000b137812 */ /* 0x000fe200078efcff */
[----:B------:R-:W-:-:S07]  /*0f80*/  IMAD.MOV.U32 R18, RZ, RZ, R10 ;  /* 0x000000ffff127224 */ /* 0x000fce00078e000a */
.L_x_79:
[----:B------:R-:W-:Y:S05]  /*0f90*/  BSYNC.RECONVERGENT B1 ;  /* 0x0000000000017941 */ /* 0x000fea0003800200 */
.L_x_77:
[----:B------:R-:W-:Y:S02]  /*0fa0*/  IMAD.MOV.U32 R2, RZ, RZ, R0 ;  /* 0x000000ffff027224 */ /* 0x000fe400078e0000 */
[----:B------:R-:W-:-:S04]  /*0fb0*/  IMAD.MOV.U32 R3, RZ, RZ, 0x0 ;  /* 0x00000000ff037424 */ /* 0x000fc800078e00ff */
[----:B------:R-:W-:Y:S05]  /*0fc0*/  RET.REL.NODEC R2 `(_Z13softmaxKernelPdi) ;  /* 0xfffffff0020c7950 */ /* 0x000fea0003c3ffff */
.L_x_82:
        /* <DEDUP_REMOVED lines=11> */
.L_x_84:


//--------------------- .text._Z10reluKernelPdi   --------------------------
	.section	.text._Z10reluKernelPdi,"ax",@progbits
	.align	128
        .global         _Z10reluKernelPdi
        .type           _Z10reluKernelPdi,@function
        .size           _Z10reluKernelPdi,(.L_x_88 - _Z10reluKernelPdi)
        .other          _Z10reluKernelPdi,@"STO_CUDA_ENTRY STV_DEFAULT"
_Z10reluKernelPdi:
.text._Z10reluKernelPdi:
[----:B------:R-:W-:Y:S01]  /*0000*/  LDC R1, c[0x0][0x37c] ;  /* 0x0000df00ff017b82 */ /* 0x000fe20000000800 */
[----:B------:R-:W0:Y:S07]  /*0010*/  S2R R5, SR_TID.X ;  /* 0x0000000000057919 */ /* 0x000e2e0000002100 */
[----:B------:R-:W0:Y:S01]  /*0020*/  S2UR UR4, SR_CTAID.X ;  /* 0x00000000000479c3 */ /* 0x000e220000002500 */
[----:B------:R-:W1:Y:S07]  /*0030*/  LDCU UR5, c[0x0][0x388] ;  /* 0x00007100ff0577ac */ /* 0x000e6e0008000800 */
[----:B------:R-:W0:Y:S02]  /*0040*/  LDC R0, c[0x0][0x360] ;  /* 0x0000d800ff007b82 */ /* 0x000e240000000800 */
[----:B0-----:R-:W-:-:S05]  /*0050*/  IMAD R5, R0, UR4, R5 ;  /* 0x0000000400057c24 */ /* 0x001fca000f8e0205 */
[----:B-1----:R-:W-:-:S13]  /*0060*/  ISETP.GE.AND P0, PT, R5, UR5, PT ;  /* 0x0000000505007c0c */ /* 0x002fda000bf06270 */
[----:B------:R-:W-:Y:S05]  /*0070*/  @P0 EXIT ;  /* 0x000000000000094d */ /* 0x000fea0003800000 */
[----:B------:R-:W0:Y:S01]  /*0080*/  LDC.64 R2, c[0x0][0x380] ;  /* 0x0000e000ff027b82 */ /* 0x000e220000000a00 */
[----:B------:R-:W1:Y:S01]  /*0090*/  LDCU.64 UR4, c[0x0][0x358] ;  /* 0x00006b00ff0477ac */ /* 0x000e620008000a00 */
[----:B0-----:R-:W-:-:S05]  /*00a0*/  IMAD.WIDE R2, R5, 0x8, R2 ;  /* 0x0000000805027825 */ /* 0x001fca00078e0202 */
[----:B-1----:R-:W2:Y:S01]  /*00b0*/  LDG.E.64 R4, desc[UR4][R2.64] ;  /* 0x0000000402047981 */ /* 0x002ea2000c1e1b00 */
[----:B------:R-:W-:Y:S01]  /*00c0*/  IMAD.MOV.U32 R0, RZ, RZ, RZ ;  /* 0x000000ffff007224 */ /* 0x000fe200078e00ff */
[----:B--2---:R-:W-:Y:S01]  /*00d0*/  DSETP.MAX.AND P0, P1, RZ, R4, PT ;  /* 0x00000004ff00722a */ /* 0x004fe2000390f000 */
[----:B------:R-:W-:-:S05]  /*00e0*/  MOV R7, R5 ;  /* 0x0000000500077202 */ /* 0x000fca0000000f00 */
[C---:B------:R-:W-:Y:S02]  /*00f0*/  FSEL R9, R0.reuse, R7, P0 ;  /* 0x0000000700097208 */ /* 0x040fe40000000000 */
[----:B------:R-:W-:-:S06]  /*0100*/  SEL R4, R0, R4, P0 ;  /* 0x0000000400047207 */ /* 0x000fcc0000000000 */
[----:B------:R-:W-:-:S05]  /*0110*/  @P1 LOP3.LUT R9, R7, 0x80000, RZ, 0xfc, !PT ;  /* 0x0008000007091812 */ /* 0x000fca00078efcff */
[----:B------:R-:W-:-:S05]  /*0120*/  IMAD.MOV.U32 R5, RZ, RZ, R9 ;  /* 0x000000ffff057224 */ /* 0x000fca00078e0009 */
[----:B------:R-:W-:Y:S01]  /*0130*/  STG.E.64 desc[UR4][R2.64], R4 ;  /* 0x0000000402007986 */ /* 0x000fe2000c101b04 */
[----:B------:R-:W-:Y:S05]  /*0140*/  EXIT ;  /* 0x000000000000794d */ /* 0x000fea0003800000 */
.L_x_83:
        /* <DEDUP_REMOVED lines=11> */
.L_x_88:


//--------------------- .nv.shared._Z18backwardPassKernelPdS_S_S_S_S_S_S_iii --------------------------
	.section	.nv.shared._Z18backwardPassKernelPdS_S_S_S_S_S_S_iii,"aw",@nobits
	.sectionflags	@""
	.align	8
.nv.shared._Z18backwardPassKernelPdS_S_S_S_S_S_S_iii:
	.zero		2128


//--------------------- .nv.shared.reserved.0     --------------------------
	.section	.nv.shared.reserved.0,"aw",@nobits
	.weak		__nv_reservedSMEM_offset_0_alias
	.size		__nv_reservedSMEM_offset_0_alias, 0, 64
	.other		__nv_reservedSMEM_offset_0_alias,@"STO_CUDA_RESERVED_SHARED STV_DEFAULT"
__nv_reservedSMEM_offset_0_alias:
	.zero		0
	.zero		64


//--------------------- .nv.shared._Z13softmaxKernelPdi --------------------------
	.section	.nv.shared._Z13softmaxKernelPdi,"aw",@nobits
	.sectionflags	@""
	.align	8
.nv.shared._Z13softmaxKernelPdi:
	.zero		1040


//--------------------- .nv.constant0._Z18backwardPassKernelPdS_S_S_S_S_S_S_iii --------------------------
	.section	.nv.constant0._Z18backwardPassKernelPdS_S_S_S_S_S_S_iii,"a",@progbits
	.sectionflags	@""
	.align	4
.nv.constant0._Z18backwardPassKernelPdS_S_S_S_S_S_S_iii:
	.zero		972


//--------------------- .nv.constant0._Z17forwardPassKernelPdS_S_S_S_S_S_iii --------------------------
	.section	.nv.constant0._Z17forwardPassKernelPdS_S_S_S_S_S_iii,"a",@progbits
	.sectionflags	@""
	.align	4
.nv.constant0._Z17forwardPassKernelPdS_S_S_S_S_S_iii:
	.zero		964


//--------------------- .nv.constant0._Z13softmaxKernelPdi --------------------------
	.section	.nv.constant0._Z13softmaxKernelPdi,"a",@progbits
	.sectionflags	@""
	.align	4
.nv.constant0._Z13softmaxKernelPdi:
	.zero		908


//--------------------- .nv.constant0._Z10reluKernelPdi --------------------------
	.section	.nv.constant0._Z10reluKernelPdi,"a",@progbits
	.sectionflags	@""
	.align	4
.nv.constant0._Z10reluKernelPdi:
	.zero		908


//--------------------- SYMBOLS --------------------------

	.type		.nv.reservedSmem.offset0,@object
	.size		.nv.reservedSmem.offset0,0x4
	.type		.nv.reservedSmem.cap,@object
	.size		.nv.reservedSmem.cap,0x4
